	.target	sm_100a

	.elftype	@"ET_EXEC"


//--------------------- .note.nv.tkinfo           --------------------------
	.section	.note.nv.tkinfo,"",@"SHT_NOTE"
	.sectionflags	@"SHF_NOTE_NV_TKINFO"
	.tkinfo
        /*0018*/ 	.word	0x00000002
        /*0030*/ 	.string	""
        /*0030*/ 	.string	"ptxas"
        /*0030*/ 	.string	"Cuda compilation tools, release 13.0, V13.0.88"
        /*0030*/ 	.string	"Build cuda_13.0.r13.0/compiler.36424714_0"
        /*0030*/ 	.string	"-arch sm_100a -m 64 "



//--------------------- .note.nv.cuinfo           --------------------------
	.section	.note.nv.cuinfo,"",@"SHT_NOTE"
	.sectionflags	@"SHF_NOTE_NV_CUINFO"
        /*0018*/ 	.short	0x0002
        /*001a*/ 	.short	0x0064
        /*001c*/ 	.short	0x0082
	.zero		2


//--------------------- .nv.info                  --------------------------
	.section	.nv.info,"",@"SHT_CUDA_INFO"
	.align	4


	//----- nvinfo : EIATTR_REGCOUNT
	.align		4
        /*0000*/ 	.byte	0x04, 0x2f
        /*0002*/ 	.short	(.L_12 - .L_11)
	.align		4
.L_11:
        /*0004*/ 	.word	index@(_ZN7cutlass13device_kernelIN5flash11enable_sm90INS1_16FlashAttnFwdSm90INS1_25CollectiveMainloopFwdSm90ILi2EN4cute5tupleIJNS5_1CILi1EEES8_S8_EEENS6_IJNS7_ILi192EEENS7_ILi128EEENS7_ILi96EEEEEELi96ENS_6half_tEfNS_4arch4Sm90ELb1ELb0ELb1ELb1ELb1ELb1ELb0ELb0ELb1ELb1ELb0ELb0EEENS1_21CollectiveEpilogueFwdINS6_IJSA_SC_SB_EEES9_SE_SG_Li384ELb1ELb1ELb0ELb0EEENS1_36VarlenDynamicPersistentTileSchedulerILi192ELi128ELi384ELi128ELb0ELb1ELb1ELb1ELb1ELb1EEEEEEEEEvNT_6ParamsE)
        /*0008*/ 	.word	0x00000004


	//----- nvinfo : EIATTR_FRAME_SIZE
	.align		4
.L_12:
        /*000c*/ 	.byte	0x04, 0x11
        /*000e*/ 	.short	(.L_14 - .L_13)
	.align		4
.L_13:
        /*0010*/ 	.word	index@(_ZN7cutlass13device_kernelIN5flash11enable_sm90INS1_16FlashAttnFwdSm90INS1_25CollectiveMainloopFwdSm90ILi2EN4cute5tupleIJNS5_1CILi1EEES8_S8_EEENS6_IJNS7_ILi192EEENS7_ILi128EEENS7_ILi96EEEEEELi96ENS_6half_tEfNS_4arch4Sm90ELb1ELb0ELb1ELb1ELb1ELb1ELb0ELb0ELb1ELb1ELb0ELb0EEENS1_21CollectiveEpilogueFwdINS6_IJSA_SC_SB_EEES9_SE_SG_Li384ELb1ELb1ELb0ELb0EEENS1_36VarlenDynamicPersistentTileSchedulerILi192ELi128ELi384ELi128ELb0ELb1ELb1ELb1ELb1ELb1EEEEEEEEEvNT_6ParamsE)
        /*0014*/ 	.word	0x00000000


	//----- nvinfo : EIATTR_REGCOUNT
	.align		4
.L_14:
        /*0018*/ 	.byte	0x04, 0x2f
        /*001a*/ 	.short	(.L_16 - .L_15)
	.align		4
.L_15:
        /*001c*/ 	.word	index@(_ZN7cutlass13device_kernelIN5flash11enable_sm90INS1_16FlashAttnFwdSm90INS1_25CollectiveMainloopFwdSm90ILi2EN4cute5tupleIJNS5_1CILi1EEES8_S8_EEENS6_IJNS7_ILi192EEENS7_ILi128EEENS7_ILi96EEEEEELi96ENS_6half_tEfNS_4arch4Sm90ELb1ELb0ELb1ELb1ELb1ELb0ELb0ELb0ELb1ELb1ELb0ELb0EEENS1_21CollectiveEpilogueFwdINS6_IJSA_SC_SB_EEES9_SE_SG_Li384ELb1ELb1ELb0ELb0EEENS1_36VarlenDynamicPersistentTileSchedulerILi192ELi128ELi384ELi128ELb0ELb1ELb1ELb1ELb1ELb1EEEEEEEEEvNT_6ParamsE)
        /*0020*/ 	.word	0x00000004


	//----- nvinfo : EIATTR_FRAME_SIZE
	.align		4
.L_16:
        /*0024*/ 	.byte	0x04, 0x11
        /*0026*/ 	.short	(.L_18 - .L_17)
	.align		4
.L_17:
        /*0028*/ 	.word	index@(_ZN7cutlass13device_kernelIN5flash11enable_sm90INS1_16FlashAttnFwdSm90INS1_25CollectiveMainloopFwdSm90ILi2EN4cute5tupleIJNS5_1CILi1EEES8_S8_EEENS6_IJNS7_ILi192EEENS7_ILi128EEENS7_ILi96EEEEEELi96ENS_6half_tEfNS_4arch4Sm90ELb1ELb0ELb1ELb1ELb1ELb0ELb0ELb0ELb1ELb1ELb0ELb0EEENS1_21CollectiveEpilogueFwdINS6_IJSA_SC_SB_EEES9_SE_SG_Li384ELb1ELb1ELb0ELb0EEENS1_36VarlenDynamicPersistentTileSchedulerILi192ELi128ELi384ELi128ELb0ELb1ELb1ELb1ELb1ELb1EEEEEEEEEvNT_6ParamsE)
        /*002c*/ 	.word	0x00000000


	//----- nvinfo : EIATTR_REGCOUNT
	.align		4
.L_18:
        /*0030*/ 	.byte	0x04, 0x2f
        /*0032*/ 	.short	(.L_20 - .L_19)
	.align		4
.L_19:
        /*0034*/ 	.word	index@(_ZN7cutlass13device_kernelIN5flash11enable_sm90INS1_16FlashAttnFwdSm90INS1_25CollectiveMainloopFwdSm90ILi2EN4cute5tupleIJNS5_1CILi1EEES8_S8_EEENS6_IJNS7_ILi192EEENS7_ILi128EEENS7_ILi96EEEEEELi96ENS_6half_tEfNS_4arch4Sm90ELb1ELb0ELb1ELb0ELb1ELb0ELb0ELb0ELb1ELb1ELb0ELb0EEENS1_21CollectiveEpilogueFwdINS6_IJSA_SC_SB_EEES9_SE_SG_Li384ELb0ELb1ELb0ELb0EEENS1_30DynamicPersistentTileSchedulerILi384ELi128ELb0ELb1ELb1EEEEEEEEEvNT_6ParamsE)
        /*0038*/ 	.word	0x00000004


	//----- nvinfo : EIATTR_FRAME_SIZE
	.align		4
.L_20:
        /*003c*/ 	.byte	0x04, 0x11
        /*003e*/ 	.short	(.L_22 - .L_21)
	.align		4
.L_21:
        /*0040*/ 	.word	index@(_ZN7cutlass13device_kernelIN5flash11enable_sm90INS1_16FlashAttnFwdSm90INS1_25CollectiveMainloopFwdSm90ILi2EN4cute5tupleIJNS5_1CILi1EEES8_S8_EEENS6_IJNS7_ILi192EEENS7_ILi128EEENS7_ILi96EEEEEELi96ENS_6half_tEfNS_4arch4Sm90ELb1ELb0ELb1ELb0ELb1ELb0ELb0ELb0ELb1ELb1ELb0ELb0EEENS1_21CollectiveEpilogueFwdINS6_IJSA_SC_SB_EEES9_SE_SG_Li384ELb0ELb1ELb0ELb0EEENS1_30DynamicPersistentTileSchedulerILi384ELi128ELb0ELb1ELb1EEEEEEEEEvNT_6ParamsE)
        /*0044*/ 	.word	0x00000000


	//----- nvinfo : EIATTR_REGCOUNT
	.align		4
.L_22:
        /*0048*/ 	.byte	0x04, 0x2f
        /*004a*/ 	.short	(.L_24 - .L_23)
	.align		4
.L_23:
        /*004c*/ 	.word	index@(_ZN7cutlass13device_kernelIN5flash11enable_sm90INS1_16FlashAttnFwdSm90INS1_25CollectiveMainloopFwdSm90ILi2EN4cute5tupleIJNS5_1CILi1EEES8_S8_EEENS6_IJNS7_ILi192EEENS7_ILi128EEENS7_ILi96EEEEEELi96ENS_6half_tEfNS_4arch4Sm90ELb0ELb1ELb1ELb1ELb1ELb1ELb0ELb0ELb1ELb1ELb0ELb0EEENS1_21CollectiveEpilogueFwdINS6_IJSA_SC_SB_EEES9_SE_SG_Li384ELb1ELb1ELb0ELb0EEENS1_36VarlenDynamicPersistentTileSchedulerILi192ELi128ELi384ELi128ELb0ELb1ELb1ELb1ELb0ELb1EEEEEEEEEvNT_6ParamsE)
        /*0050*/ 	.word	0x00000004


	//----- nvinfo : EIATTR_FRAME_SIZE
	.align		4
.L_24:
        /*0054*/ 	.byte	0x04, 0x11
        /*0056*/ 	.short	(.L_26 - .L_25)
	.align		4
.L_25:
        /*0058*/ 	.word	index@(_ZN7cutlass13device_kernelIN5flash11enable_sm90INS1_16FlashAttnFwdSm90INS1_25CollectiveMainloopFwdSm90ILi2EN4cute5tupleIJNS5_1CILi1EEES8_S8_EEENS6_IJNS7_ILi192EEENS7_ILi128EEENS7_ILi96EEEEEELi96ENS_6half_tEfNS_4arch4Sm90ELb0ELb1ELb1ELb1ELb1ELb1ELb0ELb0ELb1ELb1ELb0ELb0EEENS1_21CollectiveEpilogueFwdINS6_IJSA_SC_SB_EEES9_SE_SG_Li384ELb1ELb1ELb0ELb0EEENS1_36VarlenDynamicPersistentTileSchedulerILi192ELi128ELi384ELi128ELb0ELb1ELb1ELb1ELb0ELb1EEEEEEEEEvNT_6ParamsE)
        /*005c*/ 	.word	0x00000000


	//----- nvinfo : EIATTR_REGCOUNT
	.align		4
.L_26:
        /*0060*/ 	.byte	0x04, 0x2f
        /*0062*/ 	.short	(.L_28 - .L_27)
	.align		4
.L_27:
        /*0064*/ 	.word	index@(_ZN7cutlass13device_kernelIN5flash11enable_sm90INS1_16FlashAttnFwdSm90INS1_25CollectiveMainloopFwdSm90ILi2EN4cute5tupleIJNS5_1CILi1EEES8_S8_EEENS6_IJNS7_ILi192EEENS7_ILi128EEENS7_ILi96EEEEEELi96ENS_6half_tEfNS_4arch4Sm90ELb0ELb1ELb1ELb1ELb1ELb0ELb0ELb0ELb1ELb1ELb0ELb0EEENS1_21CollectiveEpilogueFwdINS6_IJSA_SC_SB_EEES9_SE_SG_Li384ELb1ELb1ELb0ELb0EEENS1_36VarlenDynamicPersistentTileSchedulerILi192ELi128ELi384ELi128ELb0ELb1ELb1ELb1ELb0ELb1EEEEEEEEEvNT_6ParamsE)
        /*0068*/ 	.word	0x00000004


	//----- nvinfo : EIATTR_FRAME_SIZE
	.align		4
.L_28:
        /*006c*/ 	.byte	0x04, 0x11
        /*006e*/ 	.short	(.L_30 - .L_29)
	.align		4
.L_29:
        /*0070*/ 	.word	index@(_ZN7cutlass13device_kernelIN5flash11enable_sm90INS1_16FlashAttnFwdSm90INS1_25CollectiveMainloopFwdSm90ILi2EN4cute5tupleIJNS5_1CILi1EEES8_S8_EEENS6_IJNS7_ILi192EEENS7_ILi128EEENS7_ILi96EEEEEELi96ENS_6half_tEfNS_4arch4Sm90ELb0ELb1ELb1ELb1ELb1ELb0ELb0ELb0ELb1ELb1ELb0ELb0EEENS1_21CollectiveEpilogueFwdINS6_IJSA_SC_SB_EEES9_SE_SG_Li384ELb1ELb1ELb0ELb0EEENS1_36VarlenDynamicPersistentTileSchedulerILi192ELi128ELi384ELi128ELb0ELb1ELb1ELb1ELb0ELb1EEEEEEEEEvNT_6ParamsE)
        /*0074*/ 	.word	0x00000000


	//----- nvinfo : EIATTR_REGCOUNT
	.align		4
.L_30:
        /*0078*/ 	.byte	0x04, 0x2f
        /*007a*/ 	.short	(.L_32 - .L_31)
	.align		4
.L_31:
        /*007c*/ 	.word	index@(_ZN7cutlass13device_kernelIN5flash11enable_sm90INS1_16FlashAttnFwdSm90INS1_25CollectiveMainloopFwdSm90ILi2EN4cute5tupleIJNS5_1CILi1EEES8_S8_EEENS6_IJNS7_ILi192EEENS7_ILi128EEENS7_ILi96EEEEEELi96ENS_6half_tEfNS_4arch4Sm90ELb0ELb1ELb1ELb0ELb1ELb0ELb0ELb0ELb1ELb1ELb0ELb0EEENS1_21CollectiveEpilogueFwdINS6_IJSA_SC_SB_EEES9_SE_SG_Li384ELb0ELb1ELb0ELb0EEENS1_30DynamicPersistentTileSchedulerILi384ELi128ELb0ELb1ELb1EEEEEEEEEvNT_6ParamsE)
        /*0080*/ 	.word	0x00000004


	//----- nvinfo : EIATTR_FRAME_SIZE
	.align		4
.L_32:
        /*0084*/ 	.byte	0x04, 0x11
        /*0086*/ 	.short	(.L_34 - .L_33)
	.align		4
.L_33:
        /*0088*/ 	.word	index@(_ZN7cutlass13device_kernelIN5flash11enable_sm90INS1_16FlashAttnFwdSm90INS1_25CollectiveMainloopFwdSm90ILi2EN4cute5tupleIJNS5_1CILi1EEES8_S8_EEENS6_IJNS7_ILi192EEENS7_ILi128EEENS7_ILi96EEEEEELi96ENS_6half_tEfNS_4arch4Sm90ELb0ELb1ELb1ELb0ELb1ELb0ELb0ELb0ELb1ELb1ELb0ELb0EEENS1_21CollectiveEpilogueFwdINS6_IJSA_SC_SB_EEES9_SE_SG_Li384ELb0ELb1ELb0ELb0EEENS1_30DynamicPersistentTileSchedulerILi384ELi128ELb0ELb1ELb1EEEEEEEEEvNT_6ParamsE)
        /*008c*/ 	.word	0x00000000


	//----- nvinfo : EIATTR_REGCOUNT
	.align		4
.L_34:
        /*0090*/ 	.byte	0x04, 0x2f
        /*0092*/ 	.short	(.L_36 - .L_35)
	.align		4
.L_35:
        /*0094*/ 	.word	index@(_ZN7cutlass13device_kernelIN5flash11enable_sm90INS1_16FlashAttnFwdSm90INS1_25CollectiveMainloopFwdSm90ILi2EN4cute5tupleIJNS5_1CILi1EEES8_S8_EEENS6_IJNS7_ILi192EEENS7_ILi128EEENS7_ILi96EEEEEELi96ENS_6half_tEfNS_4arch4Sm90ELb0ELb0ELb1ELb1ELb1ELb1ELb0ELb0ELb1ELb1ELb0ELb0EEENS1_21CollectiveEpilogueFwdINS6_IJSA_SC_SB_EEES9_SE_SG_Li384ELb1ELb1ELb0ELb0EEENS1_36VarlenDynamicPersistentTileSchedulerILi192ELi128ELi384ELi128ELb0ELb1ELb1ELb0ELb1ELb1EEEEEEEEEvNT_6ParamsE)
        /*0098*/ 	.word	0x00000004


	//----- nvinfo : EIATTR_FRAME_SIZE
	.align		4
.L_36:
        /*009c*/ 	.byte	0x04, 0x11
        /*009e*/ 	.short	(.L_38 - .L_37)
	.align		4
.L_37:
        /*00a0*/ 	.word	index@(_ZN7cutlass13device_kernelIN5flash11enable_sm90INS1_16FlashAttnFwdSm90INS1_25CollectiveMainloopFwdSm90ILi2EN4cute5tupleIJNS5_1CILi1EEES8_S8_EEENS6_IJNS7_ILi192EEENS7_ILi128EEENS7_ILi96EEEEEELi96ENS_6half_tEfNS_4arch4Sm90ELb0ELb0ELb1ELb1ELb1ELb1ELb0ELb0ELb1ELb1ELb0ELb0EEENS1_21CollectiveEpilogueFwdINS6_IJSA_SC_SB_EEES9_SE_SG_Li384ELb1ELb1ELb0ELb0EEENS1_36VarlenDynamicPersistentTileSchedulerILi192ELi128ELi384ELi128ELb0ELb1ELb1ELb0ELb1ELb1EEEEEEEEEvNT_6ParamsE)
        /*00a4*/ 	.word	0x00000000


	//----- nvinfo : EIATTR_REGCOUNT
	.align		4
.L_38:
        /*00a8*/ 	.byte	0x04, 0x2f
        /*00aa*/ 	.short	(.L_40 - .L_39)
	.align		4
.L_39:
        /*00ac*/ 	.word	index@(_ZN7cutlass13device_kernelIN5flash11enable_sm90INS1_16FlashAttnFwdSm90INS1_25CollectiveMainloopFwdSm90ILi2EN4cute5tupleIJNS5_1CILi1EEES8_S8_EEENS6_IJNS7_ILi192EEENS7_ILi128EEENS7_ILi96EEEEEELi96ENS_6half_tEfNS_4arch4Sm90ELb0ELb0ELb1ELb1ELb1ELb0ELb0ELb0ELb1ELb1ELb0ELb0EEENS1_21CollectiveEpilogueFwdINS6_IJSA_SC_SB_EEES9_SE_SG_Li384ELb1ELb1ELb0ELb0EEENS1_36VarlenDynamicPersistentTileSchedulerILi192ELi128ELi384ELi128ELb0ELb1ELb1ELb0ELb1ELb1EEEEEEEEEvNT_6ParamsE)
        /*00b0*/ 	.word	0x00000004


	//----- nvinfo : EIATTR_FRAME_SIZE
	.align		4
.L_40:
        /*00b4*/ 	.byte	0x04, 0x11
        /*00b6*/ 	.short	(.L_42 - .L_41)
	.align		4
.L_41:
        /*00b8*/ 	.word	index@(_ZN7cutlass13device_kernelIN5flash11enable_sm90INS1_16FlashAttnFwdSm90INS1_25CollectiveMainloopFwdSm90ILi2EN4cute5tupleIJNS5_1CILi1EEES8_S8_EEENS6_IJNS7_ILi192EEENS7_ILi128EEENS7_ILi96EEEEEELi96ENS_6half_tEfNS_4arch4Sm90ELb0ELb0ELb1ELb1ELb1ELb0ELb0ELb0ELb1ELb1ELb0ELb0EEENS1_21CollectiveEpilogueFwdINS6_IJSA_SC_SB_EEES9_SE_SG_Li384ELb1ELb1ELb0ELb0EEENS1_36VarlenDynamicPersistentTileSchedulerILi192ELi128ELi384ELi128ELb0ELb1ELb1ELb0ELb1ELb1EEEEEEEEEvNT_6ParamsE)
        /*00bc*/ 	.word	0x00000000


	//----- nvinfo : EIATTR_REGCOUNT
	.align		4
.L_42:
        /*00c0*/ 	.byte	0x04, 0x2f
        /*00c2*/ 	.short	(.L_44 - .L_43)
	.align		4
.L_43:
        /*00c4*/ 	.word	index@(_ZN7cutlass13device_kernelIN5flash11enable_sm90INS1_16FlashAttnFwdSm90INS1_25CollectiveMainloopFwdSm90ILi2EN4cute5tupleIJNS5_1CILi1EEES8_S8_EEENS6_IJNS7_ILi192EEENS7_ILi128EEENS7_ILi96EEEEEELi96ENS_6half_tEfNS_4arch4Sm90ELb0ELb0ELb1ELb0ELb1ELb0ELb0ELb0ELb1ELb1ELb0ELb0EEENS1_21CollectiveEpilogueFwdINS6_IJSA_SC_SB_EEES9_SE_SG_Li384ELb0ELb1ELb0ELb0EEENS1_29StaticPersistentTileSchedulerILb0EEEEEEEEEvNT_6ParamsE)
        /*00c8*/ 	.word	0x00000004


	//----- nvinfo : EIATTR_FRAME_SIZE
	.align		4
.L_44:
        /*00cc*/ 	.byte	0x04, 0x11
        /*00ce*/ 	.short	(.L_46 - .L_45)
	.align		4
.L_45:
        /*00d0*/ 	.word	index@(_ZN7cutlass13device_kernelIN5flash11enable_sm90INS1_16FlashAttnFwdSm90INS1_25CollectiveMainloopFwdSm90ILi2EN4cute5tupleIJNS5_1CILi1EEES8_S8_EEENS6_IJNS7_ILi192EEENS7_ILi128EEENS7_ILi96EEEEEELi96ENS_6half_tEfNS_4arch4Sm90ELb0ELb0ELb1ELb0ELb1ELb0ELb0ELb0ELb1ELb1ELb0ELb0EEENS1_21CollectiveEpilogueFwdINS6_IJSA_SC_SB_EEES9_SE_SG_Li384ELb0ELb1ELb0ELb0EEENS1_29StaticPersistentTileSchedulerILb0EEEEEEEEEvNT_6ParamsE)
        /*00d4*/ 	.word	0x00000000


	//----- nvinfo : EIATTR_MIN_STACK_SIZE
	.align		4
.L_46:
        /*00d8*/ 	.byte	0x04, 0x12
        /*00da*/ 	.short	(.L_48 - .L_47)
	.align		4
.L_47:
        /*00dc*/ 	.word	index@(_ZN7cutlass13device_kernelIN5flash11enable_sm90INS1_16FlashAttnFwdSm90INS1_25CollectiveMainloopFwdSm90ILi2EN4cute5tupleIJNS5_1CILi1EEES8_S8_EEENS6_IJNS7_ILi192EEENS7_ILi128EEENS7_ILi96EEEEEELi96ENS_6half_tEfNS_4arch4Sm90ELb0ELb0ELb1ELb0ELb1ELb0ELb0ELb0ELb1ELb1ELb0ELb0EEENS1_21CollectiveEpilogueFwdINS6_IJSA_SC_SB_EEES9_SE_SG_Li384ELb0ELb1ELb0ELb0EEENS1_29StaticPersistentTileSchedulerILb0EEEEEEEEEvNT_6ParamsE)
        /*00e0*/ 	.word	0x00000000


	//----- nvinfo : EIATTR_MIN_STACK_SIZE
	.align		4
.L_48:
        /*00e4*/ 	.byte	0x04, 0x12
        /*00e6*/ 	.short	(.L_50 - .L_49)
	.align		4
.L_49:
        /*00e8*/ 	.word	index@(_ZN7cutlass13device_kernelIN5flash11enable_sm90INS1_16FlashAttnFwdSm90INS1_25CollectiveMainloopFwdSm90ILi2EN4cute5tupleIJNS5_1CILi1EEES8_S8_EEENS6_IJNS7_ILi192EEENS7_ILi128EEENS7_ILi96EEEEEELi96ENS_6half_tEfNS_4arch4Sm90ELb0ELb0ELb1ELb1ELb1ELb0ELb0ELb0ELb1ELb1ELb0ELb0EEENS1_21CollectiveEpilogueFwdINS6_IJSA_SC_SB_EEES9_SE_SG_Li384ELb1ELb1ELb0ELb0EEENS1_36VarlenDynamicPersistentTileSchedulerILi192ELi128ELi384ELi128ELb0ELb1ELb1ELb0ELb1ELb1EEEEEEEEEvNT_6ParamsE)
        /*00ec*/ 	.word	0x00000000


	//----- nvinfo : EIATTR_MIN_STACK_SIZE
	.align		4
.L_50:
        /*00f0*/ 	.byte	0x04, 0x12
        /*00f2*/ 	.short	(.L_52 - .L_51)
	.align		4
.L_51:
        /*00f4*/ 	.word	index@(_ZN7cutlass13device_kernelIN5flash11enable_sm90INS1_16FlashAttnFwdSm90INS1_25CollectiveMainloopFwdSm90ILi2EN4cute5tupleIJNS5_1CILi1EEES8_S8_EEENS6_IJNS7_ILi192EEENS7_ILi128EEENS7_ILi96EEEEEELi96ENS_6half_tEfNS_4arch4Sm90ELb0ELb0ELb1ELb1ELb1ELb1ELb0ELb0ELb1ELb1ELb0ELb0EEENS1_21CollectiveEpilogueFwdINS6_IJSA_SC_SB_EEES9_SE_SG_Li384ELb1ELb1ELb0ELb0EEENS1_36VarlenDynamicPersistentTileSchedulerILi192ELi128ELi384ELi128ELb0ELb1ELb1ELb0ELb1ELb1EEEEEEEEEvNT_6ParamsE)
        /*00f8*/ 	.word	0x00000000


	//----- nvinfo : EIATTR_MIN_STACK_SIZE
	.align		4
.L_52:
        /*00fc*/ 	.byte	0x04, 0x12
        /*00fe*/ 	.short	(.L_54 - .L_53)
	.align		4
.L_53:
        /*0100*/ 	.word	index@(_ZN7cutlass13device_kernelIN5flash11enable_sm90INS1_16FlashAttnFwdSm90INS1_25CollectiveMainloopFwdSm90ILi2EN4cute5tupleIJNS5_1CILi1EEES8_S8_EEENS6_IJNS7_ILi192EEENS7_ILi128EEENS7_ILi96EEEEEELi96ENS_6half_tEfNS_4arch4Sm90ELb0ELb1ELb1ELb0ELb1ELb0ELb0ELb0ELb1ELb1ELb0ELb0EEENS1_21CollectiveEpilogueFwdINS6_IJSA_SC_SB_EEES9_SE_SG_Li384ELb0ELb1ELb0ELb0EEENS1_30DynamicPersistentTileSchedulerILi384ELi128ELb0ELb1ELb1EEEEEEEEEvNT_6ParamsE)
        /*0104*/ 	.word	0x00000000


	//----- nvinfo : EIATTR_MIN_STACK_SIZE
	.align		4
.L_54:
        /*0108*/ 	.byte	0x04, 0x12
        /*010a*/ 	.short	(.L_56 - .L_55)
	.align		4
.L_55:
        /*010c*/ 	.word	index@(_ZN7cutlass13device_kernelIN5flash11enable_sm90INS1_16FlashAttnFwdSm90INS1_25CollectiveMainloopFwdSm90ILi2EN4cute5tupleIJNS5_1CILi1EEES8_S8_EEENS6_IJNS7_ILi192EEENS7_ILi128EEENS7_ILi96EEEEEELi96ENS_6half_tEfNS_4arch4Sm90ELb0ELb1ELb1ELb1ELb1ELb0ELb0ELb0ELb1ELb1ELb0ELb0EEENS1_21CollectiveEpilogueFwdINS6_IJSA_SC_SB_EEES9_SE_SG_Li384ELb1ELb1ELb0ELb0EEENS1_36VarlenDynamicPersistentTileSchedulerILi192ELi128ELi384ELi128ELb0ELb1ELb1ELb1ELb0ELb1EEEEEEEEEvNT_6ParamsE)
        /*0110*/ 	.word	0x00000000


	//----- nvinfo : EIATTR_MIN_STACK_SIZE
	.align		4
.L_56:
        /*0114*/ 	.byte	0x04, 0x12
        /*0116*/ 	.short	(.L_58 - .L_57)
	.align		4
.L_57:
        /*0118*/ 	.word	index@(_ZN7cutlass13device_kernelIN5flash11enable_sm90INS1_16FlashAttnFwdSm90INS1_25CollectiveMainloopFwdSm90ILi2EN4cute5tupleIJNS5_1CILi1EEES8_S8_EEENS6_IJNS7_ILi192EEENS7_ILi128EEENS7_ILi96EEEEEELi96ENS_6half_tEfNS_4arch4Sm90ELb0ELb1ELb1ELb1ELb1ELb1ELb0ELb0ELb1ELb1ELb0ELb0EEENS1_21CollectiveEpilogueFwdINS6_IJSA_SC_SB_EEES9_SE_SG_Li384ELb1ELb1ELb0ELb0EEENS1_36VarlenDynamicPersistentTileSchedulerILi192ELi128ELi384ELi128ELb0ELb1ELb1ELb1ELb0ELb1EEEEEEEEEvNT_6ParamsE)
        /*011c*/ 	.word	0x00000000


	//----- nvinfo : EIATTR_MIN_STACK_SIZE
	.align		4
.L_58:
        /*0120*/ 	.byte	0x04, 0x12
        /*0122*/ 	.short	(.L_60 - .L_59)
	.align		4
.L_59:
        /*0124*/ 	.word	index@(_ZN7cutlass13device_kernelIN5flash11enable_sm90INS1_16FlashAttnFwdSm90INS1_25CollectiveMainloopFwdSm90ILi2EN4cute5tupleIJNS5_1CILi1EEES8_S8_EEENS6_IJNS7_ILi192EEENS7_ILi128EEENS7_ILi96EEEEEELi96ENS_6half_tEfNS_4arch4Sm90ELb1ELb0ELb1ELb0ELb1ELb0ELb0ELb0ELb1ELb1ELb0ELb0EEENS1_21CollectiveEpilogueFwdINS6_IJSA_SC_SB_EEES9_SE_SG_Li384ELb0ELb1ELb0ELb0EEENS1_30DynamicPersistentTileSchedulerILi384ELi128ELb0ELb1ELb1EEEEEEEEEvNT_6ParamsE)
        /*0128*/ 	.word	0x00000000


	//----- nvinfo : EIATTR_MIN_STACK_SIZE
	.align		4
.L_60:
        /*012c*/ 	.byte	0x04, 0x12
        /*012e*/ 	.short	(.L_62 - .L_61)
	.align		4
.L_61:
        /*0130*/ 	.word	index@(_ZN7cutlass13device_kernelIN5flash11enable_sm90INS1_16FlashAttnFwdSm90INS1_25CollectiveMainloopFwdSm90ILi2EN4cute5tupleIJNS5_1CILi1EEES8_S8_EEENS6_IJNS7_ILi192EEENS7_ILi128EEENS7_ILi96EEEEEELi96ENS_6half_tEfNS_4arch4Sm90ELb1ELb0ELb1ELb1ELb1ELb0ELb0ELb0ELb1ELb1ELb0ELb0EEENS1_21CollectiveEpilogueFwdINS6_IJSA_SC_SB_EEES9_SE_SG_Li384ELb1ELb1ELb0ELb0EEENS1_36VarlenDynamicPersistentTileSchedulerILi192ELi128ELi384ELi128ELb0ELb1ELb1ELb1ELb1ELb1EEEEEEEEEvNT_6ParamsE)
        /*0134*/ 	.word	0x00000000


	//----- nvinfo : EIATTR_MIN_STACK_SIZE
	.align		4
.L_62:
        /*0138*/ 	.byte	0x04, 0x12
        /*013a*/ 	.short	(.L_64 - .L_63)
	.align		4
.L_63:
        /*013c*/ 	.word	index@(_ZN7cutlass13device_kernelIN5flash11enable_sm90INS1_16FlashAttnFwdSm90INS1_25CollectiveMainloopFwdSm90ILi2EN4cute5tupleIJNS5_1CILi1EEES8_S8_EEENS6_IJNS7_ILi192EEENS7_ILi128EEENS7_ILi96EEEEEELi96ENS_6half_tEfNS_4arch4Sm90ELb1ELb0ELb1ELb1ELb1ELb1ELb0ELb0ELb1ELb1ELb0ELb0EEENS1_21CollectiveEpilogueFwdINS6_IJSA_SC_SB_EEES9_SE_SG_Li384ELb1ELb1ELb0ELb0EEENS1_36VarlenDynamicPersistentTileSchedulerILi192ELi128ELi384ELi128ELb0ELb1ELb1ELb1ELb1ELb1EEEEEEEEEvNT_6ParamsE)
        /*0140*/ 	.word	0x00000000
.L_64:


//--------------------- .nv.compat                --------------------------
	.section	.nv.compat,"",@"SHT_CUDA_COMPAT_INFO"
	.align	4
        /*0000*/ 	.byte	0x02, 0x09, 0x01, 0x00, 0x02, 0x02, 0x01, 0x00, 0x02, 0x05, 0x05, 0x00, 0x03, 0x07, 0x01, 0x01
        /*0010*/ 	.byte	0x02, 0x03, 0x00, 0x00, 0x02, 0x06, 0x01, 0x00, 0x04, 0x0b, 0x08, 0x00, 0x09, 0x00, 0x00, 0x00
        /*0020*/ 	.byte	0x00, 0x00, 0x00, 0x00


//--------------------- .nv.info._ZN7cutlass13device_kernelIN5flash11enable_sm90INS1_16FlashAttnFwdSm90INS1_25CollectiveMainloopFwdSm90ILi2EN4cute5tupleIJNS5_1CILi1EEES8_S8_EEENS6_IJNS7_ILi192EEENS7_ILi128EEENS7_ILi96EEEEEELi96ENS_6half_tEfNS_4arch4Sm90ELb0ELb0ELb1ELb0ELb1ELb0ELb0ELb0ELb1ELb1ELb0ELb0EEENS1_21CollectiveEpilogueFwdINS6_IJSA_SC_SB_EEES9_SE_SG_Li384ELb0ELb1ELb0ELb0EEENS1_29StaticPersistentTileSchedulerILb0EEEEEEEEEvNT_6ParamsE --------------------------
	.section	.nv.info._ZN7cutlass13device_kernelIN5flash11enable_sm90INS1_16FlashAttnFwdSm90INS1_25CollectiveMainloopFwdSm90ILi2EN4cute5tupleIJNS5_1CILi1EEES8_S8_EEENS6_IJNS7_ILi192EEENS7_ILi128EEENS7_ILi96EEEEEELi96ENS_6half_tEfNS_4arch4Sm90ELb0ELb0ELb1ELb0ELb1ELb0ELb0ELb0ELb1ELb1ELb0ELb0EEENS1_21CollectiveEpilogueFwdINS6_IJSA_SC_SB_EEES9_SE_SG_Li384ELb0ELb1ELb0ELb0EEENS1_29StaticPersistentTileSchedulerILb0EEEEEEEEEvNT_6ParamsE,"",@"SHT_CUDA_INFO"
	.sectionflags	@""
	.align	4


	//----- nvinfo : EIATTR_CUDA_API_VERSION
	.align		4
        /*0000*/ 	.byte	0x04, 0x37
        /*0002*/ 	.short	(.L_66 - .L_65)
.L_65:
        /*0004*/ 	.word	0x00000082


	//----- nvinfo : EIATTR_KPARAM_INFO
	.align		4
.L_66:
        /*0008*/ 	.byte	0x04, 0x17
        /*000a*/ 	.short	(.L_68 - .L_67)
.L_67:
        /*000c*/ 	.word	0x00000000
        /*0010*/ 	.short	0x0000
        /*0012*/ 	.short	0x0000
        /*0014*/ 	.byte	0x00, 0xf0, 0x01, 0x28


	//----- nvinfo : EIATTR_SPARSE_MMA_MASK
	.align		4
.L_68:
        /*0018*/ 	.byte	0x03, 0x50
        /*001a*/ 	.short	0x0000


	//----- nvinfo : EIATTR_MAXREG_COUNT
	.align		4
        /*001c*/ 	.byte	0x03, 0x1b
        /*001e*/ 	.short	0x0080


	//----- nvinfo : EIATTR_MERCURY_ISA_VERSION
	.align		4
        /*0020*/ 	.byte	0x03, 0x5f
        /*0022*/ 	.short	0x0101


	//----- nvinfo : EIATTR_VRC_CTA_INIT_COUNT
	.align		4
        /*0024*/ 	.byte	0x02, 0x4a
	.zero		1
	.zero		1


	//----- nvinfo : EIATTR_EXIT_INSTR_OFFSETS
	.align		4
        /*0028*/ 	.byte	0x04, 0x1c
        /*002a*/ 	.short	(.L_70 - .L_69)


	//   ....[0]....
.L_69:
        /*002c*/ 	.word	0x00000010


	//----- nvinfo : EIATTR_MAX_THREADS
	.align		4
.L_70:
        /*0030*/ 	.byte	0x04, 0x05
        /*0032*/ 	.short	(.L_72 - .L_71)
.L_71:
        /*0034*/ 	.word	0x00000200
        /*0038*/ 	.word	0x00000001
        /*003c*/ 	.word	0x00000001


	//----- nvinfo : EIATTR_CBANK_PARAM_SIZE
	.align		4
.L_72:
        /*0040*/ 	.byte	0x03, 0x19
        /*0042*/ 	.short	0x0a00


	//----- nvinfo : EIATTR_PARAM_CBANK
	.align		4
        /*0044*/ 	.byte	0x04, 0x0a
        /*0046*/ 	.short	(.L_74 - .L_73)
	.align		4
.L_73:
        /*0048*/ 	.word	index@(.nv.constant0._ZN7cutlass13device_kernelIN5flash11enable_sm90INS1_16FlashAttnFwdSm90INS1_25CollectiveMainloopFwdSm90ILi2EN4cute5tupleIJNS5_1CILi1EEES8_S8_EEENS6_IJNS7_ILi192EEENS7_ILi128EEENS7_ILi96EEEEEELi96ENS_6half_tEfNS_4arch4Sm90ELb0ELb0ELb1ELb0ELb1ELb0ELb0ELb0ELb1ELb1ELb0ELb0EEENS1_21CollectiveEpilogueFwdINS6_IJSA_SC_SB_EEES9_SE_SG_Li384ELb0ELb1ELb0ELb0EEENS1_29StaticPersistentTileSchedulerILb0EEEEEEEEEvNT_6ParamsE)
        /*004c*/ 	.short	0x0380
        /*004e*/ 	.short	0x0a00


	//----- nvinfo : EIATTR_SW_WAR
	.align		4
.L_74:
        /*0050*/ 	.byte	0x04, 0x36
        /*0052*/ 	.short	(.L_76 - .L_75)
.L_75:
        /*0054*/ 	.word	0x00000008
.L_76:


//--------------------- .nv.info._ZN7cutlass13device_kernelIN5flash11enable_sm90INS1_16FlashAttnFwdSm90INS1_25CollectiveMainloopFwdSm90ILi2EN4cute5tupleIJNS5_1CILi1EEES8_S8_EEENS6_IJNS7_ILi192EEENS7_ILi128EEENS7_ILi96EEEEEELi96ENS_6half_tEfNS_4arch4Sm90ELb0ELb0ELb1ELb1ELb1ELb0ELb0ELb0ELb1ELb1ELb0ELb0EEENS1_21CollectiveEpilogueFwdINS6_IJSA_SC_SB_EEES9_SE_SG_Li384ELb1ELb1ELb0ELb0EEENS1_36VarlenDynamicPersistentTileSchedulerILi192ELi128ELi384ELi128ELb0ELb1ELb1ELb0ELb1ELb1EEEEEEEEEvNT_6ParamsE --------------------------
	.section	.nv.info._ZN7cutlass13device_kernelIN5flash11enable_sm90INS1_16FlashAttnFwdSm90INS1_25CollectiveMainloopFwdSm90ILi2EN4cute5tupleIJNS5_1CILi1EEES8_S8_EEENS6_IJNS7_ILi192EEENS7_ILi128EEENS7_ILi96EEEEEELi96ENS_6half_tEfNS_4arch4Sm90ELb0ELb0ELb1ELb1ELb1ELb0ELb0ELb0ELb1ELb1ELb0ELb0EEENS1_21CollectiveEpilogueFwdINS6_IJSA_SC_SB_EEES9_SE_SG_Li384ELb1ELb1ELb0ELb0EEENS1_36VarlenDynamicPersistentTileSchedulerILi192ELi128ELi384ELi128ELb0ELb1ELb1ELb0ELb1ELb1EEEEEEEEEvNT_6ParamsE,"",@"SHT_CUDA_INFO"
	.sectionflags	@""
	.align	4


	//----- nvinfo : EIATTR_CUDA_API_VERSION
	.align		4
        /*0000*/ 	.byte	0x04, 0x37
        /*0002*/ 	.short	(.L_78 - .L_77)
.L_77:
        /*0004*/ 	.word	0x00000082


	//----- nvinfo : EIATTR_KPARAM_INFO
	.align		4
.L_78:
        /*0008*/ 	.byte	0x04, 0x17
        /*000a*/ 	.short	(.L_80 - .L_79)
.L_79:
        /*000c*/ 	.word	0x00000000
        /*0010*/ 	.short	0x0000
        /*0012*/ 	.short	0x0000
        /*0014*/ 	.byte	0x00, 0xf0, 0x01, 0x2a


	//----- nvinfo : EIATTR_SPARSE_MMA_MASK
	.align		4
.L_80:
        /*0018*/ 	.byte	0x03, 0x50
        /*001a*/ 	.short	0x0000


	//----- nvinfo : EIATTR_MAXREG_COUNT
	.align		4
        /*001c*/ 	.byte	0x03, 0x1b
        /*001e*/ 	.short	0x0080


	//----- nvinfo : EIATTR_MERCURY_ISA_VERSION
	.align		4
        /*0020*/ 	.byte	0x03, 0x5f
        /*0022*/ 	.short	0x0101


	//----- nvinfo : EIATTR_VRC_CTA_INIT_COUNT
	.align		4
        /*0024*/ 	.byte	0x02, 0x4a
	.zero		1
	.zero		1


	//----- nvinfo : EIATTR_EXIT_INSTR_OFFSETS
	.align		4
        /*0028*/ 	.byte	0x04, 0x1c
        /*002a*/ 	.short	(.L_82 - .L_81)


	//   ....[0]....
.L_81:
        /*002c*/ 	.word	0x00000010


	//----- nvinfo : EIATTR_MAX_THREADS
	.align		4
.L_82:
        /*0030*/ 	.byte	0x04, 0x05
        /*0032*/ 	.short	(.L_84 - .L_83)
.L_83:
        /*0034*/ 	.word	0x00000200
        /*0038*/ 	.word	0x00000001
        /*003c*/ 	.word	0x00000001


	//----- nvinfo : EIATTR_CBANK_PARAM_SIZE
	.align		4
.L_84:
        /*0040*/ 	.byte	0x03, 0x19
        /*0042*/ 	.short	0x0a80


	//----- nvinfo : EIATTR_PARAM_CBANK
	.align		4
        /*0044*/ 	.byte	0x04, 0x0a
        /*0046*/ 	.short	(.L_86 - .L_85)
	.align		4
.L_85:
        /*0048*/ 	.word	index@(.nv.constant0._ZN7cutlass13device_kernelIN5flash11enable_sm90INS1_16FlashAttnFwdSm90INS1_25CollectiveMainloopFwdSm90ILi2EN4cute5tupleIJNS5_1CILi1EEES8_S8_EEENS6_IJNS7_ILi192EEENS7_ILi128EEENS7_ILi96EEEEEELi96ENS_6half_tEfNS_4arch4Sm90ELb0ELb0ELb1ELb1ELb1ELb0ELb0ELb0ELb1ELb1ELb0ELb0EEENS1_21CollectiveEpilogueFwdINS6_IJSA_SC_SB_EEES9_SE_SG_Li384ELb1ELb1ELb0ELb0EEENS1_36VarlenDynamicPersistentTileSchedulerILi192ELi128ELi384ELi128ELb0ELb1ELb1ELb0ELb1ELb1EEEEEEEEEvNT_6ParamsE)
        /*004c*/ 	.short	0x0380
        /*004e*/ 	.short	0x0a80


	//----- nvinfo : EIATTR_SW_WAR
	.align		4
.L_86:
        /*0050*/ 	.byte	0x04, 0x36
        /*0052*/ 	.short	(.L_88 - .L_87)
.L_87:
        /*0054*/ 	.word	0x00000008
.L_88:


//--------------------- .nv.info._ZN7cutlass13device_kernelIN5flash11enable_sm90INS1_16FlashAttnFwdSm90INS1_25CollectiveMainloopFwdSm90ILi2EN4cute5tupleIJNS5_1CILi1EEES8_S8_EEENS6_IJNS7_ILi192EEENS7_ILi128EEENS7_ILi96EEEEEELi96ENS_6half_tEfNS_4arch4Sm90ELb0ELb0ELb1ELb1ELb1ELb1ELb0ELb0ELb1ELb1ELb0ELb0EEENS1_21CollectiveEpilogueFwdINS6_IJSA_SC_SB_EEES9_SE_SG_Li384ELb1ELb1ELb0ELb0EEENS1_36VarlenDynamicPersistentTileSchedulerILi192ELi128ELi384ELi128ELb0ELb1ELb1ELb0ELb1ELb1EEEEEEEEEvNT_6ParamsE --------------------------
	.section	.nv.info._ZN7cutlass13device_kernelIN5flash11enable_sm90INS1_16FlashAttnFwdSm90INS1_25CollectiveMainloopFwdSm90ILi2EN4cute5tupleIJNS5_1CILi1EEES8_S8_EEENS6_IJNS7_ILi192EEENS7_ILi128EEENS7_ILi96EEEEEELi96ENS_6half_tEfNS_4arch4Sm90ELb0ELb0ELb1ELb1ELb1ELb1ELb0ELb0ELb1ELb1ELb0ELb0EEENS1_21CollectiveEpilogueFwdINS6_IJSA_SC_SB_EEES9_SE_SG_Li384ELb1ELb1ELb0ELb0EEENS1_36VarlenDynamicPersistentTileSchedulerILi192ELi128ELi384ELi128ELb0ELb1ELb1ELb0ELb1ELb1EEEEEEEEEvNT_6ParamsE,"",@"SHT_CUDA_INFO"
	.sectionflags	@""
	.align	4


	//----- nvinfo : EIATTR_CUDA_API_VERSION
	.align		4
        /*0000*/ 	.byte	0x04, 0x37
        /*0002*/ 	.short	(.L_90 - .L_89)
.L_89:
        /*0004*/ 	.word	0x00000082


	//----- nvinfo : EIATTR_KPARAM_INFO
	.align		4
.L_90:
        /*0008*/ 	.byte	0x04, 0x17
        /*000a*/ 	.short	(.L_92 - .L_91)
.L_91:
        /*000c*/ 	.word	0x00000000
        /*0010*/ 	.short	0x0000
        /*0012*/ 	.short	0x0000
        /*0014*/ 	.byte	0x00, 0xf0, 0x01, 0x2a


	//----- nvinfo : EIATTR_SPARSE_MMA_MASK
	.align		4
.L_92:
        /*0018*/ 	.byte	0x03, 0x50
        /*001a*/ 	.short	0x0000


	//----- nvinfo : EIATTR_MAXREG_COUNT
	.align		4
        /*001c*/ 	.byte	0x03, 0x1b
        /*001e*/ 	.short	0x0080


	//----- nvinfo : EIATTR_MERCURY_ISA_VERSION
	.align		4
        /*0020*/ 	.byte	0x03, 0x5f
        /*0022*/ 	.short	0x0101


	//----- nvinfo : EIATTR_VRC_CTA_INIT_COUNT
	.align		4
        /*0024*/ 	.byte	0x02, 0x4a
	.zero		1
	.zero		1


	//----- nvinfo : EIATTR_EXIT_INSTR_OFFSETS
	.align		4
        /*0028*/ 	.byte	0x04, 0x1c
        /*002a*/ 	.short	(.L_94 - .L_93)


	//   ....[0]....
.L_93:
        /*002c*/ 	.word	0x00000010


	//----- nvinfo : EIATTR_MAX_THREADS
	.align		4
.L_94:
        /*0030*/ 	.byte	0x04, 0x05
        /*0032*/ 	.short	(.L_96 - .L_95)
.L_95:
        /*0034*/ 	.word	0x00000200
        /*0038*/ 	.word	0x00000001
        /*003c*/ 	.word	0x00000001


	//----- nvinfo : EIATTR_CBANK_PARAM_SIZE
	.align		4
.L_96:
        /*0040*/ 	.byte	0x03, 0x19
        /*0042*/ 	.short	0x0a80


	//----- nvinfo : EIATTR_PARAM_CBANK
	.align		4
        /*0044*/ 	.byte	0x04, 0x0a
        /*0046*/ 	.short	(.L_98 - .L_97)
	.align		4
.L_97:
        /*0048*/ 	.word	index@(.nv.constant0._ZN7cutlass13device_kernelIN5flash11enable_sm90INS1_16FlashAttnFwdSm90INS1_25CollectiveMainloopFwdSm90ILi2EN4cute5tupleIJNS5_1CILi1EEES8_S8_EEENS6_IJNS7_ILi192EEENS7_ILi128EEENS7_ILi96EEEEEELi96ENS_6half_tEfNS_4arch4Sm90ELb0ELb0ELb1ELb1ELb1ELb1ELb0ELb0ELb1ELb1ELb0ELb0EEENS1_21CollectiveEpilogueFwdINS6_IJSA_SC_SB_EEES9_SE_SG_Li384ELb1ELb1ELb0ELb0EEENS1_36VarlenDynamicPersistentTileSchedulerILi192ELi128ELi384ELi128ELb0ELb1ELb1ELb0ELb1ELb1EEEEEEEEEvNT_6ParamsE)
        /*004c*/ 	.short	0x0380
        /*004e*/ 	.short	0x0a80


	//----- nvinfo : EIATTR_SW_WAR
	.align		4
.L_98:
        /*0050*/ 	.byte	0x04, 0x36
        /*0052*/ 	.short	(.L_100 - .L_99)
.L_99:
        /*0054*/ 	.word	0x00000008
.L_100:


//--------------------- .nv.info._ZN7cutlass13device_kernelIN5flash11enable_sm90INS1_16FlashAttnFwdSm90INS1_25CollectiveMainloopFwdSm90ILi2EN4cute5tupleIJNS5_1CILi1EEES8_S8_EEENS6_IJNS7_ILi192EEENS7_ILi128EEENS7_ILi96EEEEEELi96ENS_6half_tEfNS_4arch4Sm90ELb0ELb1ELb1ELb0ELb1ELb0ELb0ELb0ELb1ELb1ELb0ELb0EEENS1_21CollectiveEpilogueFwdINS6_IJSA_SC_SB_EEES9_SE_SG_Li384ELb0ELb1ELb0ELb0EEENS1_30DynamicPersistentTileSchedulerILi384ELi128ELb0ELb1ELb1EEEEEEEEEvNT_6ParamsE --------------------------
	.section	.nv.info._ZN7cutlass13device_kernelIN5flash11enable_sm90INS1_16FlashAttnFwdSm90INS1_25CollectiveMainloopFwdSm90ILi2EN4cute5tupleIJNS5_1CILi1EEES8_S8_EEENS6_IJNS7_ILi192EEENS7_ILi128EEENS7_ILi96EEEEEELi96ENS_6half_tEfNS_4arch4Sm90ELb0ELb1ELb1ELb0ELb1ELb0ELb0ELb0ELb1ELb1ELb0ELb0EEENS1_21CollectiveEpilogueFwdINS6_IJSA_SC_SB_EEES9_SE_SG_Li384ELb0ELb1ELb0ELb0EEENS1_30DynamicPersistentTileSchedulerILi384ELi128ELb0ELb1ELb1EEEEEEEEEvNT_6ParamsE,"",@"SHT_CUDA_INFO"
	.sectionflags	@""
	.align	4


	//----- nvinfo : EIATTR_CUDA_API_VERSION
	.align		4
        /*0000*/ 	.byte	0x04, 0x37
        /*0002*/ 	.short	(.L_102 - .L_101)
.L_101:
        /*0004*/ 	.word	0x00000082


	//----- nvinfo : EIATTR_KPARAM_INFO
	.align		4
.L_102:
        /*0008*/ 	.byte	0x04, 0x17
        /*000a*/ 	.short	(.L_104 - .L_103)
.L_103:
        /*000c*/ 	.word	0x00000000
        /*0010*/ 	.short	0x0000
        /*0012*/ 	.short	0x0000
        /*0014*/ 	.byte	0x00, 0xf0, 0x01, 0x2a


	//----- nvinfo : EIATTR_SPARSE_MMA_MASK
	.align		4
.L_104:
        /*0018*/ 	.byte	0x03, 0x50
        /*001a*/ 	.short	0x0000


	//----- nvinfo : EIATTR_MAXREG_COUNT
	.align		4
        /*001c*/ 	.byte	0x03, 0x1b
        /*001e*/ 	.short	0x0080


	//----- nvinfo : EIATTR_MERCURY_ISA_VERSION
	.align		4
        /*0020*/ 	.byte	0x03, 0x5f
        /*0022*/ 	.short	0x0101


	//----- nvinfo : EIATTR_VRC_CTA_INIT_COUNT
	.align		4
        /*0024*/ 	.byte	0x02, 0x4a
	.zero		1
	.zero		1


	//----- nvinfo : EIATTR_EXIT_INSTR_OFFSETS
	.align		4
        /*0028*/ 	.byte	0x04, 0x1c
        /*002a*/ 	.short	(.L_106 - .L_105)


	//   ....[0]....
.L_105:
        /*002c*/ 	.word	0x00000010


	//----- nvinfo : EIATTR_MAX_THREADS
	.align		4
.L_106:
        /*0030*/ 	.byte	0x04, 0x05
        /*0032*/ 	.short	(.L_108 - .L_107)
.L_107:
        /*0034*/ 	.word	0x00000200
        /*0038*/ 	.word	0x00000001
        /*003c*/ 	.word	0x00000001


	//----- nvinfo : EIATTR_CBANK_PARAM_SIZE
	.align		4
.L_108:
        /*0040*/ 	.byte	0x03, 0x19
        /*0042*/ 	.short	0x0a80


	//----- nvinfo : EIATTR_PARAM_CBANK
	.align		4
        /*0044*/ 	.byte	0x04, 0x0a
        /*0046*/ 	.short	(.L_110 - .L_109)
	.align		4
.L_109:
        /*0048*/ 	.word	index@(.nv.constant0._ZN7cutlass13device_kernelIN5flash11enable_sm90INS1_16FlashAttnFwdSm90INS1_25CollectiveMainloopFwdSm90ILi2EN4cute5tupleIJNS5_1CILi1EEES8_S8_EEENS6_IJNS7_ILi192EEENS7_ILi128EEENS7_ILi96EEEEEELi96ENS_6half_tEfNS_4arch4Sm90ELb0ELb1ELb1ELb0ELb1ELb0ELb0ELb0ELb1ELb1ELb0ELb0EEENS1_21CollectiveEpilogueFwdINS6_IJSA_SC_SB_EEES9_SE_SG_Li384ELb0ELb1ELb0ELb0EEENS1_30DynamicPersistentTileSchedulerILi384ELi128ELb0ELb1ELb1EEEEEEEEEvNT_6ParamsE)
        /*004c*/ 	.short	0x0380
        /*004e*/ 	.short	0x0a80


	//----- nvinfo : EIATTR_SW_WAR
	.align		4
.L_110:
        /*0050*/ 	.byte	0x04, 0x36
        /*0052*/ 	.short	(.L_112 - .L_111)
.L_111:
        /*0054*/ 	.word	0x00000008
.L_112:


//--------------------- .nv.info._ZN7cutlass13device_kernelIN5flash11enable_sm90INS1_16FlashAttnFwdSm90INS1_25CollectiveMainloopFwdSm90ILi2EN4cute5tupleIJNS5_1CILi1EEES8_S8_EEENS6_IJNS7_ILi192EEENS7_ILi128EEENS7_ILi96EEEEEELi96ENS_6half_tEfNS_4arch4Sm90ELb0ELb1ELb1ELb1ELb1ELb0ELb0ELb0ELb1ELb1ELb0ELb0EEENS1_21CollectiveEpilogueFwdINS6_IJSA_SC_SB_EEES9_SE_SG_Li384ELb1ELb1ELb0ELb0EEENS1_36VarlenDynamicPersistentTileSchedulerILi192ELi128ELi384ELi128ELb0ELb1ELb1ELb1ELb0ELb1EEEEEEEEEvNT_6ParamsE --------------------------
	.section	.nv.info._ZN7cutlass13device_kernelIN5flash11enable_sm90INS1_16FlashAttnFwdSm90INS1_25CollectiveMainloopFwdSm90ILi2EN4cute5tupleIJNS5_1CILi1EEES8_S8_EEENS6_IJNS7_ILi192EEENS7_ILi128EEENS7_ILi96EEEEEELi96ENS_6half_tEfNS_4arch4Sm90ELb0ELb1ELb1ELb1ELb1ELb0ELb0ELb0ELb1ELb1ELb0ELb0EEENS1_21CollectiveEpilogueFwdINS6_IJSA_SC_SB_EEES9_SE_SG_Li384ELb1ELb1ELb0ELb0EEENS1_36VarlenDynamicPersistentTileSchedulerILi192ELi128ELi384ELi128ELb0ELb1ELb1ELb1ELb0ELb1EEEEEEEEEvNT_6ParamsE,"",@"SHT_CUDA_INFO"
	.sectionflags	@""
	.align	4


	//----- nvinfo : EIATTR_CUDA_API_VERSION
	.align		4
        /*0000*/ 	.byte	0x04, 0x37
        /*0002*/ 	.short	(.L_114 - .L_113)
.L_113:
        /*0004*/ 	.word	0x00000082


	//----- nvinfo : EIATTR_KPARAM_INFO
	.align		4
.L_114:
        /*0008*/ 	.byte	0x04, 0x17
        /*000a*/ 	.short	(.L_116 - .L_115)
.L_115:
        /*000c*/ 	.word	0x00000000
        /*0010*/ 	.short	0x0000
        /*0012*/ 	.short	0x0000
        /*0014*/ 	.byte	0x00, 0xf0, 0x01, 0x2a


	//----- nvinfo : EIATTR_SPARSE_MMA_MASK
	.align		4
.L_116:
        /*0018*/ 	.byte	0x03, 0x50
        /*001a*/ 	.short	0x0000


	//----- nvinfo : EIATTR_MAXREG_COUNT
	.align		4
        /*001c*/ 	.byte	0x03, 0x1b
        /*001e*/ 	.short	0x0080


	//----- nvinfo : EIATTR_MERCURY_ISA_VERSION
	.align		4
        /*0020*/ 	.byte	0x03, 0x5f
        /*0022*/ 	.short	0x0101


	//----- nvinfo : EIATTR_VRC_CTA_INIT_COUNT
	.align		4
        /*0024*/ 	.byte	0x02, 0x4a
	.zero		1
	.zero		1


	//----- nvinfo : EIATTR_EXIT_INSTR_OFFSETS
	.align		4
        /*0028*/ 	.byte	0x04, 0x1c
        /*002a*/ 	.short	(.L_118 - .L_117)


	//   ....[0]....
.L_117:
        /*002c*/ 	.word	0x00000010


	//----- nvinfo : EIATTR_MAX_THREADS
	.align		4
.L_118:
        /*0030*/ 	.byte	0x04, 0x05
        /*0032*/ 	.short	(.L_120 - .L_119)
.L_119:
        /*0034*/ 	.word	0x00000200
        /*0038*/ 	.word	0x00000001
        /*003c*/ 	.word	0x00000001


	//----- nvinfo : EIATTR_CBANK_PARAM_SIZE
	.align		4
.L_120:
        /*0040*/ 	.byte	0x03, 0x19
        /*0042*/ 	.short	0x0a80


	//----- nvinfo : EIATTR_PARAM_CBANK
	.align		4
        /*0044*/ 	.byte	0x04, 0x0a
        /*0046*/ 	.short	(.L_122 - .L_121)
	.align		4
.L_121:
        /*0048*/ 	.word	index@(.nv.constant0._ZN7cutlass13device_kernelIN5flash11enable_sm90INS1_16FlashAttnFwdSm90INS1_25CollectiveMainloopFwdSm90ILi2EN4cute5tupleIJNS5_1CILi1EEES8_S8_EEENS6_IJNS7_ILi192EEENS7_ILi128EEENS7_ILi96EEEEEELi96ENS_6half_tEfNS_4arch4Sm90ELb0ELb1ELb1ELb1ELb1ELb0ELb0ELb0ELb1ELb1ELb0ELb0EEENS1_21CollectiveEpilogueFwdINS6_IJSA_SC_SB_EEES9_SE_SG_Li384ELb1ELb1ELb0ELb0EEENS1_36VarlenDynamicPersistentTileSchedulerILi192ELi128ELi384ELi128ELb0ELb1ELb1ELb1ELb0ELb1EEEEEEEEEvNT_6ParamsE)
        /*004c*/ 	.short	0x0380
        /*004e*/ 	.short	0x0a80


	//----- nvinfo : EIATTR_SW_WAR
	.align		4
.L_122:
        /*0050*/ 	.byte	0x04, 0x36
        /*0052*/ 	.short	(.L_124 - .L_123)
.L_123:
        /*0054*/ 	.word	0x00000008
.L_124:


//--------------------- .nv.info._ZN7cutlass13device_kernelIN5flash11enable_sm90INS1_16FlashAttnFwdSm90INS1_25CollectiveMainloopFwdSm90ILi2EN4cute5tupleIJNS5_1CILi1EEES8_S8_EEENS6_IJNS7_ILi192EEENS7_ILi128EEENS7_ILi96EEEEEELi96ENS_6half_tEfNS_4arch4Sm90ELb0ELb1ELb1ELb1ELb1ELb1ELb0ELb0ELb1ELb1ELb0ELb0EEENS1_21CollectiveEpilogueFwdINS6_IJSA_SC_SB_EEES9_SE_SG_Li384ELb1ELb1ELb0ELb0EEENS1_36VarlenDynamicPersistentTileSchedulerILi192ELi128ELi384ELi128ELb0ELb1ELb1ELb1ELb0ELb1EEEEEEEEEvNT_6ParamsE --------------------------
	.section	.nv.info._ZN7cutlass13device_kernelIN5flash11enable_sm90INS1_16FlashAttnFwdSm90INS1_25CollectiveMainloopFwdSm90ILi2EN4cute5tupleIJNS5_1CILi1EEES8_S8_EEENS6_IJNS7_ILi192EEENS7_ILi128EEENS7_ILi96EEEEEELi96ENS_6half_tEfNS_4arch4Sm90ELb0ELb1ELb1ELb1ELb1ELb1ELb0ELb0ELb1ELb1ELb0ELb0EEENS1_21CollectiveEpilogueFwdINS6_IJSA_SC_SB_EEES9_SE_SG_Li384ELb1ELb1ELb0ELb0EEENS1_36VarlenDynamicPersistentTileSchedulerILi192ELi128ELi384ELi128ELb0ELb1ELb1ELb1ELb0ELb1EEEEEEEEEvNT_6ParamsE,"",@"SHT_CUDA_INFO"
	.sectionflags	@""
	.align	4


	//----- nvinfo : EIATTR_CUDA_API_VERSION
	.align		4
        /*0000*/ 	.byte	0x04, 0x37
        /*0002*/ 	.short	(.L_126 - .L_125)
.L_125:
        /*0004*/ 	.word	0x00000082


	//----- nvinfo : EIATTR_KPARAM_INFO
	.align		4
.L_126:
        /*0008*/ 	.byte	0x04, 0x17
        /*000a*/ 	.short	(.L_128 - .L_127)
.L_127:
        /*000c*/ 	.word	0x00000000
        /*0010*/ 	.short	0x0000
        /*0012*/ 	.short	0x0000
        /*0014*/ 	.byte	0x00, 0xf0, 0x01, 0x2a


	//----- nvinfo : EIATTR_SPARSE_MMA_MASK
	.align		4
.L_128:
        /*0018*/ 	.byte	0x03, 0x50
        /*001a*/ 	.short	0x0000


	//----- nvinfo : EIATTR_MAXREG_COUNT
	.align		4
        /*001c*/ 	.byte	0x03, 0x1b
        /*001e*/ 	.short	0x0080


	//----- nvinfo : EIATTR_MERCURY_ISA_VERSION
	.align		4
        /*0020*/ 	.byte	0x03, 0x5f
        /*0022*/ 	.short	0x0101


	//----- nvinfo : EIATTR_VRC_CTA_INIT_COUNT
	.align		4
        /*0024*/ 	.byte	0x02, 0x4a
	.zero		1
	.zero		1


	//----- nvinfo : EIATTR_EXIT_INSTR_OFFSETS
	.align		4
        /*0028*/ 	.byte	0x04, 0x1c
        /*002a*/ 	.short	(.L_130 - .L_129)


	//   ....[0]....
.L_129:
        /*002c*/ 	.word	0x00000010


	//----- nvinfo : EIATTR_MAX_THREADS
	.align		4
.L_130:
        /*0030*/ 	.byte	0x04, 0x05
        /*0032*/ 	.short	(.L_132 - .L_131)
.L_131:
        /*0034*/ 	.word	0x00000200
        /*0038*/ 	.word	0x00000001
        /*003c*/ 	.word	0x00000001


	//----- nvinfo : EIATTR_CBANK_PARAM_SIZE
	.align		4
.L_132:
        /*0040*/ 	.byte	0x03, 0x19
        /*0042*/ 	.short	0x0a80


	//----- nvinfo : EIATTR_PARAM_CBANK
	.align		4
        /*0044*/ 	.byte	0x04, 0x0a
        /*0046*/ 	.short	(.L_134 - .L_133)
	.align		4
.L_133:
        /*0048*/ 	.word	index@(.nv.constant0._ZN7cutlass13device_kernelIN5flash11enable_sm90INS1_16FlashAttnFwdSm90INS1_25CollectiveMainloopFwdSm90ILi2EN4cute5tupleIJNS5_1CILi1EEES8_S8_EEENS6_IJNS7_ILi192EEENS7_ILi128EEENS7_ILi96EEEEEELi96ENS_6half_tEfNS_4arch4Sm90ELb0ELb1ELb1ELb1ELb1ELb1ELb0ELb0ELb1ELb1ELb0ELb0EEENS1_21CollectiveEpilogueFwdINS6_IJSA_SC_SB_EEES9_SE_SG_Li384ELb1ELb1ELb0ELb0EEENS1_36VarlenDynamicPersistentTileSchedulerILi192ELi128ELi384ELi128ELb0ELb1ELb1ELb1ELb0ELb1EEEEEEEEEvNT_6ParamsE)
        /*004c*/ 	.short	0x0380
        /*004e*/ 	.short	0x0a80


	//----- nvinfo : EIATTR_SW_WAR
	.align		4
.L_134:
        /*0050*/ 	.byte	0x04, 0x36
        /*0052*/ 	.short	(.L_136 - .L_135)
.L_135:
        /*0054*/ 	.word	0x00000008
.L_136:


//--------------------- .nv.info._ZN7cutlass13device_kernelIN5flash11enable_sm90INS1_16FlashAttnFwdSm90INS1_25CollectiveMainloopFwdSm90ILi2EN4cute5tupleIJNS5_1CILi1EEES8_S8_EEENS6_IJNS7_ILi192EEENS7_ILi128EEENS7_ILi96EEEEEELi96ENS_6half_tEfNS_4arch4Sm90ELb1ELb0ELb1ELb0ELb1ELb0ELb0ELb0ELb1ELb1ELb0ELb0EEENS1_21CollectiveEpilogueFwdINS6_IJSA_SC_SB_EEES9_SE_SG_Li384ELb0ELb1ELb0ELb0EEENS1_30DynamicPersistentTileSchedulerILi384ELi128ELb0ELb1ELb1EEEEEEEEEvNT_6ParamsE --------------------------
	.section	.nv.info._ZN7cutlass13device_kernelIN5flash11enable_sm90INS1_16FlashAttnFwdSm90INS1_25CollectiveMainloopFwdSm90ILi2EN4cute5tupleIJNS5_1CILi1EEES8_S8_EEENS6_IJNS7_ILi192EEENS7_ILi128EEENS7_ILi96EEEEEELi96ENS_6half_tEfNS_4arch4Sm90ELb1ELb0ELb1ELb0ELb1ELb0ELb0ELb0ELb1ELb1ELb0ELb0EEENS1_21CollectiveEpilogueFwdINS6_IJSA_SC_SB_EEES9_SE_SG_Li384ELb0ELb1ELb0ELb0EEENS1_30DynamicPersistentTileSchedulerILi384ELi128ELb0ELb1ELb1EEEEEEEEEvNT_6ParamsE,"",@"SHT_CUDA_INFO"
	.sectionflags	@""
	.align	4


	//----- nvinfo : EIATTR_CUDA_API_VERSION
	.align		4
        /*0000*/ 	.byte	0x04, 0x37
        /*0002*/ 	.short	(.L_138 - .L_137)
.L_137:
        /*0004*/ 	.word	0x00000082


	//----- nvinfo : EIATTR_KPARAM_INFO
	.align		4
.L_138:
        /*0008*/ 	.byte	0x04, 0x17
        /*000a*/ 	.short	(.L_140 - .L_139)
.L_139:
        /*000c*/ 	.word	0x00000000
        /*0010*/ 	.short	0x0000
        /*0012*/ 	.short	0x0000
        /*0014*/ 	.byte	0x00, 0xf0, 0x01, 0x2a


	//----- nvinfo : EIATTR_SPARSE_MMA_MASK
	.align		4
.L_140:
        /*0018*/ 	.byte	0x03, 0x50
        /*001a*/ 	.short	0x0000


	//----- nvinfo : EIATTR_MAXREG_COUNT
	.align		4
        /*001c*/ 	.byte	0x03, 0x1b
        /*001e*/ 	.short	0x0080


	//----- nvinfo : EIATTR_MERCURY_ISA_VERSION
	.align		4
        /*0020*/ 	.byte	0x03, 0x5f
        /*0022*/ 	.short	0x0101


	//----- nvinfo : EIATTR_VRC_CTA_INIT_COUNT
	.align		4
        /*0024*/ 	.byte	0x02, 0x4a
	.zero		1
	.zero		1


	//----- nvinfo : EIATTR_EXIT_INSTR_OFFSETS
	.align		4
        /*0028*/ 	.byte	0x04, 0x1c
        /*002a*/ 	.short	(.L_142 - .L_141)


	//   ....[0]....
.L_141:
        /*002c*/ 	.word	0x00000010


	//----- nvinfo : EIATTR_MAX_THREADS
	.align		4
.L_142:
        /*0030*/ 	.byte	0x04, 0x05
        /*0032*/ 	.short	(.L_144 - .L_143)
.L_143:
        /*0034*/ 	.word	0x00000200
        /*0038*/ 	.word	0x00000001
        /*003c*/ 	.word	0x00000001


	//----- nvinfo : EIATTR_CBANK_PARAM_SIZE
	.align		4
.L_144:
        /*0040*/ 	.byte	0x03, 0x19
        /*0042*/ 	.short	0x0a80


	//----- nvinfo : EIATTR_PARAM_CBANK
	.align		4
        /*0044*/ 	.byte	0x04, 0x0a
        /*0046*/ 	.short	(.L_146 - .L_145)
	.align		4
.L_145:
        /*0048*/ 	.word	index@(.nv.constant0._ZN7cutlass13device_kernelIN5flash11enable_sm90INS1_16FlashAttnFwdSm90INS1_25CollectiveMainloopFwdSm90ILi2EN4cute5tupleIJNS5_1CILi1EEES8_S8_EEENS6_IJNS7_ILi192EEENS7_ILi128EEENS7_ILi96EEEEEELi96ENS_6half_tEfNS_4arch4Sm90ELb1ELb0ELb1ELb0ELb1ELb0ELb0ELb0ELb1ELb1ELb0ELb0EEENS1_21CollectiveEpilogueFwdINS6_IJSA_SC_SB_EEES9_SE_SG_Li384ELb0ELb1ELb0ELb0EEENS1_30DynamicPersistentTileSchedulerILi384ELi128ELb0ELb1ELb1EEEEEEEEEvNT_6ParamsE)
        /*004c*/ 	.short	0x0380
        /*004e*/ 	.short	0x0a80


	//----- nvinfo : EIATTR_SW_WAR
	.align		4
.L_146:
        /*0050*/ 	.byte	0x04, 0x36
        /*0052*/ 	.short	(.L_148 - .L_147)
.L_147:
        /*0054*/ 	.word	0x00000008
.L_148:


//--------------------- .nv.info._ZN7cutlass13device_kernelIN5flash11enable_sm90INS1_16FlashAttnFwdSm90INS1_25CollectiveMainloopFwdSm90ILi2EN4cute5tupleIJNS5_1CILi1EEES8_S8_EEENS6_IJNS7_ILi192EEENS7_ILi128EEENS7_ILi96EEEEEELi96ENS_6half_tEfNS_4arch4Sm90ELb1ELb0ELb1ELb1ELb1ELb0ELb0ELb0ELb1ELb1ELb0ELb0EEENS1_21CollectiveEpilogueFwdINS6_IJSA_SC_SB_EEES9_SE_SG_Li384ELb1ELb1ELb0ELb0EEENS1_36VarlenDynamicPersistentTileSchedulerILi192ELi128ELi384ELi128ELb0ELb1ELb1ELb1ELb1ELb1EEEEEEEEEvNT_6ParamsE --------------------------
	.section	.nv.info._ZN7cutlass13device_kernelIN5flash11enable_sm90INS1_16FlashAttnFwdSm90INS1_25CollectiveMainloopFwdSm90ILi2EN4cute5tupleIJNS5_1CILi1EEES8_S8_EEENS6_IJNS7_ILi192EEENS7_ILi128EEENS7_ILi96EEEEEELi96ENS_6half_tEfNS_4arch4Sm90ELb1ELb0ELb1ELb1ELb1ELb0ELb0ELb0ELb1ELb1ELb0ELb0EEENS1_21CollectiveEpilogueFwdINS6_IJSA_SC_SB_EEES9_SE_SG_Li384ELb1ELb1ELb0ELb0EEENS1_36VarlenDynamicPersistentTileSchedulerILi192ELi128ELi384ELi128ELb0ELb1ELb1ELb1ELb1ELb1EEEEEEEEEvNT_6ParamsE,"",@"SHT_CUDA_INFO"
	.sectionflags	@""
	.align	4


	//----- nvinfo : EIATTR_CUDA_API_VERSION
	.align		4
        /*0000*/ 	.byte	0x04, 0x37
        /*0002*/ 	.short	(.L_150 - .L_149)
.L_149:
        /*0004*/ 	.word	0x00000082


	//----- nvinfo : EIATTR_KPARAM_INFO
	.align		4
.L_150:
        /*0008*/ 	.byte	0x04, 0x17
        /*000a*/ 	.short	(.L_152 - .L_151)
.L_151:
        /*000c*/ 	.word	0x00000000
        /*0010*/ 	.short	0x0000
        /*0012*/ 	.short	0x0000
        /*0014*/ 	.byte	0x00, 0xf0, 0x01, 0x2a


	//----- nvinfo : EIATTR_SPARSE_MMA_MASK
	.align		4
.L_152:
        /*0018*/ 	.byte	0x03, 0x50
        /*001a*/ 	.short	0x0000


	//----- nvinfo : EIATTR_MAXREG_COUNT
	.align		4
        /*001c*/ 	.byte	0x03, 0x1b
        /*001e*/ 	.short	0x0080


	//----- nvinfo : EIATTR_MERCURY_ISA_VERSION
	.align		4
        /*0020*/ 	.byte	0x03, 0x5f
        /*0022*/ 	.short	0x0101


	//----- nvinfo : EIATTR_VRC_CTA_INIT_COUNT
	.align		4
        /*0024*/ 	.byte	0x02, 0x4a
	.zero		1
	.zero		1


	//----- nvinfo : EIATTR_EXIT_INSTR_OFFSETS
	.align		4
        /*0028*/ 	.byte	0x04, 0x1c
        /*002a*/ 	.short	(.L_154 - .L_153)


	//   ....[0]....
.L_153:
        /*002c*/ 	.word	0x00000010


	//----- nvinfo : EIATTR_MAX_THREADS
	.align		4
.L_154:
        /*0030*/ 	.byte	0x04, 0x05
        /*0032*/ 	.short	(.L_156 - .L_155)
.L_155:
        /*0034*/ 	.word	0x00000200
        /*0038*/ 	.word	0x00000001
        /*003c*/ 	.word	0x00000001


	//----- nvinfo : EIATTR_CBANK_PARAM_SIZE
	.align		4
.L_156:
        /*0040*/ 	.byte	0x03, 0x19
        /*0042*/ 	.short	0x0a80


	//----- nvinfo : EIATTR_PARAM_CBANK
	.align		4
        /*0044*/ 	.byte	0x04, 0x0a
        /*0046*/ 	.short	(.L_158 - .L_157)
	.align		4
.L_157:
        /*0048*/ 	.word	index@(.nv.constant0._ZN7cutlass13device_kernelIN5flash11enable_sm90INS1_16FlashAttnFwdSm90INS1_25CollectiveMainloopFwdSm90ILi2EN4cute5tupleIJNS5_1CILi1EEES8_S8_EEENS6_IJNS7_ILi192EEENS7_ILi128EEENS7_ILi96EEEEEELi96ENS_6half_tEfNS_4arch4Sm90ELb1ELb0ELb1ELb1ELb1ELb0ELb0ELb0ELb1ELb1ELb0ELb0EEENS1_21CollectiveEpilogueFwdINS6_IJSA_SC_SB_EEES9_SE_SG_Li384ELb1ELb1ELb0ELb0EEENS1_36VarlenDynamicPersistentTileSchedulerILi192ELi128ELi384ELi128ELb0ELb1ELb1ELb1ELb1ELb1EEEEEEEEEvNT_6ParamsE)
        /*004c*/ 	.short	0x0380
        /*004e*/ 	.short	0x0a80


	//----- nvinfo : EIATTR_SW_WAR
	.align		4
.L_158:
        /*0050*/ 	.byte	0x04, 0x36
        /*0052*/ 	.short	(.L_160 - .L_159)
.L_159:
        /*0054*/ 	.word	0x00000008
.L_160:


//--------------------- .nv.info._ZN7cutlass13device_kernelIN5flash11enable_sm90INS1_16FlashAttnFwdSm90INS1_25CollectiveMainloopFwdSm90ILi2EN4cute5tupleIJNS5_1CILi1EEES8_S8_EEENS6_IJNS7_ILi192EEENS7_ILi128EEENS7_ILi96EEEEEELi96ENS_6half_tEfNS_4arch4Sm90ELb1ELb0ELb1ELb1ELb1ELb1ELb0ELb0ELb1ELb1ELb0ELb0EEENS1_21CollectiveEpilogueFwdINS6_IJSA_SC_SB_EEES9_SE_SG_Li384ELb1ELb1ELb0ELb0EEENS1_36VarlenDynamicPersistentTileSchedulerILi192ELi128ELi384ELi128ELb0ELb1ELb1ELb1ELb1ELb1EEEEEEEEEvNT_6ParamsE --------------------------
	.section	.nv.info._ZN7cutlass13device_kernelIN5flash11enable_sm90INS1_16FlashAttnFwdSm90INS1_25CollectiveMainloopFwdSm90ILi2EN4cute5tupleIJNS5_1CILi1EEES8_S8_EEENS6_IJNS7_ILi192EEENS7_ILi128EEENS7_ILi96EEEEEELi96ENS_6half_tEfNS_4arch4Sm90ELb1ELb0ELb1ELb1ELb1ELb1ELb0ELb0ELb1ELb1ELb0ELb0EEENS1_21CollectiveEpilogueFwdINS6_IJSA_SC_SB_EEES9_SE_SG_Li384ELb1ELb1ELb0ELb0EEENS1_36VarlenDynamicPersistentTileSchedulerILi192ELi128ELi384ELi128ELb0ELb1ELb1ELb1ELb1ELb1EEEEEEEEEvNT_6ParamsE,"",@"SHT_CUDA_INFO"
	.sectionflags	@""
	.align	4


	//----- nvinfo : EIATTR_CUDA_API_VERSION
	.align		4
        /*0000*/ 	.byte	0x04, 0x37
        /*0002*/ 	.short	(.L_162 - .L_161)
.L_161:
        /*0004*/ 	.word	0x00000082


	//----- nvinfo : EIATTR_KPARAM_INFO
	.align		4
.L_162:
        /*0008*/ 	.byte	0x04, 0x17
        /*000a*/ 	.short	(.L_164 - .L_163)
.L_163:
        /*000c*/ 	.word	0x00000000
        /*0010*/ 	.short	0x0000
        /*0012*/ 	.short	0x0000
        /*0014*/ 	.byte	0x00, 0xf0, 0x01, 0x2a


	//----- nvinfo : EIATTR_SPARSE_MMA_MASK
	.align		4
.L_164:
        /*0018*/ 	.byte	0x03, 0x50
        /*001a*/ 	.short	0x0000


	//----- nvinfo : EIATTR_MAXREG_COUNT
	.align		4
        /*001c*/ 	.byte	0x03, 0x1b
        /*001e*/ 	.short	0x0080


	//----- nvinfo : EIATTR_MERCURY_ISA_VERSION
	.align		4
        /*0020*/ 	.byte	0x03, 0x5f
        /*0022*/ 	.short	0x0101


	//----- nvinfo : EIATTR_VRC_CTA_INIT_COUNT
	.align		4
        /*0024*/ 	.byte	0x02, 0x4a
	.zero		1
	.zero		1


	//----- nvinfo : EIATTR_EXIT_INSTR_OFFSETS
	.align		4
        /*0028*/ 	.byte	0x04, 0x1c
        /*002a*/ 	.short	(.L_166 - .L_165)


	//   ....[0]....
.L_165:
        /*002c*/ 	.word	0x00000010


	//----- nvinfo : EIATTR_MAX_THREADS
	.align		4
.L_166:
        /*0030*/ 	.byte	0x04, 0x05
        /*0032*/ 	.short	(.L_168 - .L_167)
.L_167:
        /*0034*/ 	.word	0x00000200
        /*0038*/ 	.word	0x00000001
        /*003c*/ 	.word	0x00000001


	//----- nvinfo : EIATTR_CBANK_PARAM_SIZE
	.align		4
.L_168:
        /*0040*/ 	.byte	0x03, 0x19
        /*0042*/ 	.short	0x0a80


	//----- nvinfo : EIATTR_PARAM_CBANK
	.align		4
        /*0044*/ 	.byte	0x04, 0x0a
        /*0046*/ 	.short	(.L_170 - .L_169)
	.align		4
.L_169:
        /*0048*/ 	.word	index@(.nv.constant0._ZN7cutlass13device_kernelIN5flash11enable_sm90INS1_16FlashAttnFwdSm90INS1_25CollectiveMainloopFwdSm90ILi2EN4cute5tupleIJNS5_1CILi1EEES8_S8_EEENS6_IJNS7_ILi192EEENS7_ILi128EEENS7_ILi96EEEEEELi96ENS_6half_tEfNS_4arch4Sm90ELb1ELb0ELb1ELb1ELb1ELb1ELb0ELb0ELb1ELb1ELb0ELb0EEENS1_21CollectiveEpilogueFwdINS6_IJSA_SC_SB_EEES9_SE_SG_Li384ELb1ELb1ELb0ELb0EEENS1_36VarlenDynamicPersistentTileSchedulerILi192ELi128ELi384ELi128ELb0ELb1ELb1ELb1ELb1ELb1EEEEEEEEEvNT_6ParamsE)
        /*004c*/ 	.short	0x0380
        /*004e*/ 	.short	0x0a80


	//----- nvinfo : EIATTR_SW_WAR
	.align		4
.L_170:
        /*0050*/ 	.byte	0x04, 0x36
        /*0052*/ 	.short	(.L_172 - .L_171)
.L_171:
        /*0054*/ 	.word	0x00000008
.L_172:


//--------------------- .nv.callgraph             --------------------------
	.section	.nv.callgraph,"",@"SHT_CUDA_CALLGRAPH"
	.align	4
	.sectionentsize	8
	.align		4
        /*0000*/ 	.word	0x00000000
	.align		4
        /*0004*/ 	.word	0xffffffff
	.align		4
        /*0008*/ 	.word	0x00000000
	.align		4
        /*000c*/ 	.word	0xfffffffe
	.align		4
        /*0010*/ 	.word	0x00000000
	.align		4
        /*0014*/ 	.word	0xfffffffd
	.align		4
        /*0018*/ 	.word	0x00000000
	.align		4
        /*001c*/ 	.word	0xfffffffc


//--------------------- .nv.constant4             --------------------------
	.section	.nv.constant4,"a",@progbits
	.align	8
	.align		8
.nv.constant4:
        /*0000*/ 	.dword	_ZN79_INTERNAL_953768fe_43_flash_fwd_hdim96_fp16_paged_softcap_sm90_cu_49158569_39444cuda3std3__45__cpo5beginE
	.align		8
        /*0008*/ 	.dword	_ZN79_INTERNAL_953768fe_43_flash_fwd_hdim96_fp16_paged_softcap_sm90_cu_49158569_39444cuda3std3__45__cpo3endE
	.align		8
        /*0010*/ 	.dword	_ZN79_INTERNAL_953768fe_43_flash_fwd_hdim96_fp16_paged_softcap_sm90_cu_49158569_39444cuda3std3__45__cpo6cbeginE
	.align		8
        /*0018*/ 	.dword	_ZN79_INTERNAL_953768fe_43_flash_fwd_hdim96_fp16_paged_softcap_sm90_cu_49158569_39444cuda3std3__45__cpo4cendE
	.align		8
        /*0020*/ 	.dword	_ZN79_INTERNAL_953768fe_43_flash_fwd_hdim96_fp16_paged_softcap_sm90_cu_49158569_39444cuda3std3__481_GLOBAL__N__953768fe_43_flash_fwd_hdim96_fp16_paged_softcap_sm90_cu_49158569_39446ignoreE
	.align		8
        /*0028*/ 	.dword	_ZN79_INTERNAL_953768fe_43_flash_fwd_hdim96_fp16_paged_softcap_sm90_cu_49158569_39444cuda3std3__419piecewise_constructE
	.align		8
        /*0030*/ 	.dword	_ZN79_INTERNAL_953768fe_43_flash_fwd_hdim96_fp16_paged_softcap_sm90_cu_49158569_39444cuda3std3__48in_placeE
	.align		8
        /*0038*/ 	.dword	_ZN79_INTERNAL_953768fe_43_flash_fwd_hdim96_fp16_paged_softcap_sm90_cu_49158569_39444cuda3std6ranges3__45__cpo4swapE
	.align		8
        /*0040*/ 	.dword	_ZN79_INTERNAL_953768fe_43_flash_fwd_hdim96_fp16_paged_softcap_sm90_cu_49158569_39444cuda3std6ranges3__45__cpo9iter_moveE
	.align		8
        /*0048*/ 	.dword	_ZN79_INTERNAL_953768fe_43_flash_fwd_hdim96_fp16_paged_softcap_sm90_cu_49158569_39444cute7productE
	.align		8
        /*0050*/ 	.dword	_ZN79_INTERNAL_953768fe_43_flash_fwd_hdim96_fp16_paged_softcap_sm90_cu_49158569_39444cute1_E


//--------------------- .text._ZN7cutlass13device_kernelIN5flash11enable_sm90INS1_16FlashAttnFwdSm90INS1_25CollectiveMainloopFwdSm90ILi2EN4cute5tupleIJNS5_1CILi1EEES8_S8_EEENS6_IJNS7_ILi192EEENS7_ILi128EEENS7_ILi96EEEEEELi96ENS_6half_tEfNS_4arch4Sm90ELb0ELb0ELb1ELb0ELb1ELb0ELb0ELb0ELb1ELb1ELb0ELb0EEENS1_21CollectiveEpilogueFwdINS6_IJSA_SC_SB_EEES9_SE_SG_Li384ELb0ELb1ELb0ELb0EEENS1_29StaticPersistentTileSchedulerILb0EEEEEEEEEvNT_6ParamsE --------------------------
	.section	.text._ZN7cutlass13device_kernelIN5flash11enable_sm90INS1_16FlashAttnFwdSm90INS1_25CollectiveMainloopFwdSm90ILi2EN4cute5tupleIJNS5_1CILi1EEES8_S8_EEENS6_IJNS7_ILi192EEENS7_ILi128EEENS7_ILi96EEEEEELi96ENS_6half_tEfNS_4arch4Sm90ELb0ELb0ELb1ELb0ELb1ELb0ELb0ELb0ELb1ELb1ELb0ELb0EEENS1_21CollectiveEpilogueFwdINS6_IJSA_SC_SB_EEES9_SE_SG_Li384ELb0ELb1ELb0ELb0EEENS1_29StaticPersistentTileSchedulerILb0EEEEEEEEEvNT_6ParamsE,"ax",@progbits
	.align	128
.text._ZN7cutlass13device_kernelIN5flash11enable_sm90INS1_16FlashAttnFwdSm90INS1_25CollectiveMainloopFwdSm90ILi2EN4cute5tupleIJNS5_1CILi1EEES8_S8_EEENS6_IJNS7_ILi192EEENS7_ILi128EEENS7_ILi96EEEEEELi96ENS_6half_tEfNS_4arch4Sm90ELb0ELb0ELb1ELb0ELb1ELb0ELb0ELb0ELb1ELb1ELb0ELb0EEENS1_21CollectiveEpilogueFwdINS6_IJSA_SC_SB_EEES9_SE_SG_Li384ELb0ELb1ELb0ELb0EEENS1_29StaticPersistentTileSchedulerILb0EEEEEEEEEvNT_6ParamsE:
        .type           _ZN7cutlass13device_kernelIN5flash11enable_sm90INS1_16FlashAttnFwdSm90INS1_25CollectiveMainloopFwdSm90ILi2EN4cute5tupleIJNS5_1CILi1EEES8_S8_EEENS6_IJNS7_ILi192EEENS7_ILi128EEENS7_ILi96EEEEEELi96ENS_6half_tEfNS_4arch4Sm90ELb0ELb0ELb1ELb0ELb1ELb0ELb0ELb0ELb1ELb1ELb0ELb0EEENS1_21CollectiveEpilogueFwdINS6_IJSA_SC_SB_EEES9_SE_SG_Li384ELb0ELb1ELb0ELb0EEENS1_29StaticPersistentTileSchedulerILb0EEEEEEEEEvNT_6ParamsE,@function
        .size           _ZN7cutlass13device_kernelIN5flash11enable_sm90INS1_16FlashAttnFwdSm90INS1_25CollectiveMainloopFwdSm90ILi2EN4cute5tupleIJNS5_1CILi1EEES8_S8_EEENS6_IJNS7_ILi192EEENS7_ILi128EEENS7_ILi96EEEEEELi96ENS_6half_tEfNS_4arch4Sm90ELb0ELb0ELb1ELb0ELb1ELb0ELb0ELb0ELb1ELb1ELb0ELb0EEENS1_21CollectiveEpilogueFwdINS6_IJSA_SC_SB_EEES9_SE_SG_Li384ELb0ELb1ELb0ELb0EEENS1_29StaticPersistentTileSchedulerILb0EEEEEEEEEvNT_6ParamsE,(.L_x_9 - _ZN7cutlass13device_kernelIN5flash11enable_sm90INS1_16FlashAttnFwdSm90INS1_25CollectiveMainloopFwdSm90ILi2EN4cute5tupleIJNS5_1CILi1EEES8_S8_EEENS6_IJNS7_ILi192EEENS7_ILi128EEENS7_ILi96EEEEEELi96ENS_6half_tEfNS_4arch4Sm90ELb0ELb0ELb1ELb0ELb1ELb0ELb0ELb0ELb1ELb1ELb0ELb0EEENS1_21CollectiveEpilogueFwdINS6_IJSA_SC_SB_EEES9_SE_SG_Li384ELb0ELb1ELb0ELb0EEENS1_29StaticPersistentTileSchedulerILb0EEEEEEEEEvNT_6ParamsE)
        .other          _ZN7cutlass13device_kernelIN5flash11enable_sm90INS1_16FlashAttnFwdSm90INS1_25CollectiveMainloopFwdSm90ILi2EN4cute5tupleIJNS5_1CILi1EEES8_S8_EEENS6_IJNS7_ILi192EEENS7_ILi128EEENS7_ILi96EEEEEELi96ENS_6half_tEfNS_4arch4Sm90ELb0ELb0ELb1ELb0ELb1ELb0ELb0ELb0ELb1ELb1ELb0ELb0EEENS1_21CollectiveEpilogueFwdINS6_IJSA_SC_SB_EEES9_SE_SG_Li384ELb0ELb1ELb0ELb0EEENS1_29StaticPersistentTileSchedulerILb0EEEEEEEEEvNT_6ParamsE,@"STO_CUDA_ENTRY STV_DEFAULT"
_ZN7cutlass13device_kernelIN5flash11enable_sm90INS1_16FlashAttnFwdSm90INS1_25CollectiveMainloopFwdSm90ILi2EN4cute5tupleIJNS5_1CILi1EEES8_S8_EEENS6_IJNS7_ILi192EEENS7_ILi128EEENS7_ILi96EEEEEELi96ENS_6half_tEfNS_4arch4Sm90ELb0ELb0ELb1ELb0ELb1ELb0ELb0ELb0ELb1ELb1ELb0ELb0EEENS1_21CollectiveEpilogueFwdINS6_IJSA_SC_SB_EEES9_SE_SG_Li384ELb0ELb1ELb0ELb0EEENS1_29StaticPersistentTileSchedulerILb0EEEEEEEEEvNT_6ParamsE:
[----:B------:R-:W-:Y:S01]  /*0000*/  LDC R1, c[0x0][0x37c] ;  /* 0x0000df00ff017b82 */ /* 0x000fe20000000800 */
[----:B------:R-:W-:Y:S05]  /*0010*/  EXIT ;  /* 0x000000000000794d */ /* 0x000fea0003800000 */
.L_x_0:
[----:B------:R-:W-:-:S00]  /*0020*/  BRA `(.L_x_0) ;  /* 0xfffffffc00fc7947 */ /* 0x000fc0000383ffff */
[----:B------:R-:W-:-:S00]  /*0030*/  NOP ;  /* 0x0000000000007918 */ /* 0x000fc00000000000 */
        /* <DEDUP_REMOVED lines=12> */
.L_x_9:


//--------------------- .text._ZN7cutlass13device_kernelIN5flash11enable_sm90INS1_16FlashAttnFwdSm90INS1_25CollectiveMainloopFwdSm90ILi2EN4cute5tupleIJNS5_1CILi1EEES8_S8_EEENS6_IJNS7_ILi192EEENS7_ILi128EEENS7_ILi96EEEEEELi96ENS_6half_tEfNS_4arch4Sm90ELb0ELb0ELb1ELb1ELb1ELb0ELb0ELb0ELb1ELb1ELb0ELb0EEENS1_21CollectiveEpilogueFwdINS6_IJSA_SC_SB_EEES9_SE_SG_Li384ELb1ELb1ELb0ELb0EEENS1_36VarlenDynamicPersistentTileSchedulerILi192ELi128ELi384ELi128ELb0ELb1ELb1ELb0ELb1ELb1EEEEEEEEEvNT_6ParamsE --------------------------
	.section	.text._ZN7cutlass13device_kernelIN5flash11enable_sm90INS1_16FlashAttnFwdSm90INS1_25CollectiveMainloopFwdSm90ILi2EN4cute5tupleIJNS5_1CILi1EEES8_S8_EEENS6_IJNS7_ILi192EEENS7_ILi128EEENS7_ILi96EEEEEELi96ENS_6half_tEfNS_4arch4Sm90ELb0ELb0ELb1ELb1ELb1ELb0ELb0ELb0ELb1ELb1ELb0ELb0EEENS1_21CollectiveEpilogueFwdINS6_IJSA_SC_SB_EEES9_SE_SG_Li384ELb1ELb1ELb0ELb0EEENS1_36VarlenDynamicPersistentTileSchedulerILi192ELi128ELi384ELi128ELb0ELb1ELb1ELb0ELb1ELb1EEEEEEEEEvNT_6ParamsE,"ax",@progbits
	.align	128
.text._ZN7cutlass13device_kernelIN5flash11enable_sm90INS1_16FlashAttnFwdSm90INS1_25CollectiveMainloopFwdSm90ILi2EN4cute5tupleIJNS5_1CILi1EEES8_S8_EEENS6_IJNS7_ILi192EEENS7_ILi128EEENS7_ILi96EEEEEELi96ENS_6half_tEfNS_4arch4Sm90ELb0ELb0ELb1ELb1ELb1ELb0ELb0ELb0ELb1ELb1ELb0ELb0EEENS1_21CollectiveEpilogueFwdINS6_IJSA_SC_SB_EEES9_SE_SG_Li384ELb1ELb1ELb0ELb0EEENS1_36VarlenDynamicPersistentTileSchedulerILi192ELi128ELi384ELi128ELb0ELb1ELb1ELb0ELb1ELb1EEEEEEEEEvNT_6ParamsE:
        .type           _ZN7cutlass13device_kernelIN5flash11enable_sm90INS1_16FlashAttnFwdSm90INS1_25CollectiveMainloopFwdSm90ILi2EN4cute5tupleIJNS5_1CILi1EEES8_S8_EEENS6_IJNS7_ILi192EEENS7_ILi128EEENS7_ILi96EEEEEELi96ENS_6half_tEfNS_4arch4Sm90ELb0ELb0ELb1ELb1ELb1ELb0ELb0ELb0ELb1ELb1ELb0ELb0EEENS1_21CollectiveEpilogueFwdINS6_IJSA_SC_SB_EEES9_SE_SG_Li384ELb1ELb1ELb0ELb0EEENS1_36VarlenDynamicPersistentTileSchedulerILi192ELi128ELi384ELi128ELb0ELb1ELb1ELb0ELb1ELb1EEEEEEEEEvNT_6ParamsE,@function
        .size           _ZN7cutlass13device_kernelIN5flash11enable_sm90INS1_16FlashAttnFwdSm90INS1_25CollectiveMainloopFwdSm90ILi2EN4cute5tupleIJNS5_1CILi1EEES8_S8_EEENS6_IJNS7_ILi192EEENS7_ILi128EEENS7_ILi96EEEEEELi96ENS_6half_tEfNS_4arch4Sm90ELb0ELb0ELb1ELb1ELb1ELb0ELb0ELb0ELb1ELb1ELb0ELb0EEENS1_21CollectiveEpilogueFwdINS6_IJSA_SC_SB_EEES9_SE_SG_Li384ELb1ELb1ELb0ELb0EEENS1_36VarlenDynamicPersistentTileSchedulerILi192ELi128ELi384ELi128ELb0ELb1ELb1ELb0ELb1ELb1EEEEEEEEEvNT_6ParamsE,(.L_x_10 - _ZN7cutlass13device_kernelIN5flash11enable_sm90INS1_16FlashAttnFwdSm90INS1_25CollectiveMainloopFwdSm90ILi2EN4cute5tupleIJNS5_1CILi1EEES8_S8_EEENS6_IJNS7_ILi192EEENS7_ILi128EEENS7_ILi96EEEEEELi96ENS_6half_tEfNS_4arch4Sm90ELb0ELb0ELb1ELb1ELb1ELb0ELb0ELb0ELb1ELb1ELb0ELb0EEENS1_21CollectiveEpilogueFwdINS6_IJSA_SC_SB_EEES9_SE_SG_Li384ELb1ELb1ELb0ELb0EEENS1_36VarlenDynamicPersistentTileSchedulerILi192ELi128ELi384ELi128ELb0ELb1ELb1ELb0ELb1ELb1EEEEEEEEEvNT_6ParamsE)
        .other          _ZN7cutlass13device_kernelIN5flash11enable_sm90INS1_16FlashAttnFwdSm90INS1_25CollectiveMainloopFwdSm90ILi2EN4cute5tupleIJNS5_1CILi1EEES8_S8_EEENS6_IJNS7_ILi192EEENS7_ILi128EEENS7_ILi96EEEEEELi96ENS_6half_tEfNS_4arch4Sm90ELb0ELb0ELb1ELb1ELb1ELb0ELb0ELb0ELb1ELb1ELb0ELb0EEENS1_21CollectiveEpilogueFwdINS6_IJSA_SC_SB_EEES9_SE_SG_Li384ELb1ELb1ELb0ELb0EEENS1_36VarlenDynamicPersistentTileSchedulerILi192ELi128ELi384ELi128ELb0ELb1ELb1ELb0ELb1ELb1EEEEEEEEEvNT_6ParamsE,@"STO_CUDA_ENTRY STV_DEFAULT"
_ZN7cutlass13device_kernelIN5flash11enable_sm90INS1_16FlashAttnFwdSm90INS1_25CollectiveMainloopFwdSm90ILi2EN4cute5tupleIJNS5_1CILi1EEES8_S8_EEENS6_IJNS7_ILi192EEENS7_ILi128EEENS7_ILi96EEEEEELi96ENS_6half_tEfNS_4arch4Sm90ELb0ELb0ELb1ELb1ELb1ELb0ELb0ELb0ELb1ELb1ELb0ELb0EEENS1_21CollectiveEpilogueFwdINS6_IJSA_SC_SB_EEES9_SE_SG_Li384ELb1ELb1ELb0ELb0EEENS1_36VarlenDynamicPersistentTileSchedulerILi192ELi128ELi384ELi128ELb0ELb1ELb1ELb0ELb1ELb1EEEEEEEEEvNT_6ParamsE:
[----:B------:R-:W-:Y:S01]  /*0000*/  LDC R1, c[0x0][0x37c] ;  /* 0x0000df00ff017b82 */ /* 0x000fe20000000800 */
[----:B------:R-:W-:Y:S05]  /*0010*/  EXIT ;  /* 0x000000000000794d */ /* 0x000fea0003800000 */
.L_x_1:
        /* <DEDUP_REMOVED lines=14> */
.L_x_10:


//--------------------- .text._ZN7cutlass13device_kernelIN5flash11enable_sm90INS1_16FlashAttnFwdSm90INS1_25CollectiveMainloopFwdSm90ILi2EN4cute5tupleIJNS5_1CILi1EEES8_S8_EEENS6_IJNS7_ILi192EEENS7_ILi128EEENS7_ILi96EEEEEELi96ENS_6half_tEfNS_4arch4Sm90ELb0ELb0ELb1ELb1ELb1ELb1ELb0ELb0ELb1ELb1ELb0ELb0EEENS1_21CollectiveEpilogueFwdINS6_IJSA_SC_SB_EEES9_SE_SG_Li384ELb1ELb1ELb0ELb0EEENS1_36VarlenDynamicPersistentTileSchedulerILi192ELi128ELi384ELi128ELb0ELb1ELb1ELb0ELb1ELb1EEEEEEEEEvNT_6ParamsE --------------------------
	.section	.text._ZN7cutlass13device_kernelIN5flash11enable_sm90INS1_16FlashAttnFwdSm90INS1_25CollectiveMainloopFwdSm90ILi2EN4cute5tupleIJNS5_1CILi1EEES8_S8_EEENS6_IJNS7_ILi192EEENS7_ILi128EEENS7_ILi96EEEEEELi96ENS_6half_tEfNS_4arch4Sm90ELb0ELb0ELb1ELb1ELb1ELb1ELb0ELb0ELb1ELb1ELb0ELb0EEENS1_21CollectiveEpilogueFwdINS6_IJSA_SC_SB_EEES9_SE_SG_Li384ELb1ELb1ELb0ELb0EEENS1_36VarlenDynamicPersistentTileSchedulerILi192ELi128ELi384ELi128ELb0ELb1ELb1ELb0ELb1ELb1EEEEEEEEEvNT_6ParamsE,"ax",@progbits
	.align	128
.text._ZN7cutlass13device_kernelIN5flash11enable_sm90INS1_16FlashAttnFwdSm90INS1_25CollectiveMainloopFwdSm90ILi2EN4cute5tupleIJNS5_1CILi1EEES8_S8_EEENS6_IJNS7_ILi192EEENS7_ILi128EEENS7_ILi96EEEEEELi96ENS_6half_tEfNS_4arch4Sm90ELb0ELb0ELb1ELb1ELb1ELb1ELb0ELb0ELb1ELb1ELb0ELb0EEENS1_21CollectiveEpilogueFwdINS6_IJSA_SC_SB_EEES9_SE_SG_Li384ELb1ELb1ELb0ELb0EEENS1_36VarlenDynamicPersistentTileSchedulerILi192ELi128ELi384ELi128ELb0ELb1ELb1ELb0ELb1ELb1EEEEEEEEEvNT_6ParamsE:
        .type           _ZN7cutlass13device_kernelIN5flash11enable_sm90INS1_16FlashAttnFwdSm90INS1_25CollectiveMainloopFwdSm90ILi2EN4cute5tupleIJNS5_1CILi1EEES8_S8_EEENS6_IJNS7_ILi192EEENS7_ILi128EEENS7_ILi96EEEEEELi96ENS_6half_tEfNS_4arch4Sm90ELb0ELb0ELb1ELb1ELb1ELb1ELb0ELb0ELb1ELb1ELb0ELb0EEENS1_21CollectiveEpilogueFwdINS6_IJSA_SC_SB_EEES9_SE_SG_Li384ELb1ELb1ELb0ELb0EEENS1_36VarlenDynamicPersistentTileSchedulerILi192ELi128ELi384ELi128ELb0ELb1ELb1ELb0ELb1ELb1EEEEEEEEEvNT_6ParamsE,@function
        .size           _ZN7cutlass13device_kernelIN5flash11enable_sm90INS1_16FlashAttnFwdSm90INS1_25CollectiveMainloopFwdSm90ILi2EN4cute5tupleIJNS5_1CILi1EEES8_S8_EEENS6_IJNS7_ILi192EEENS7_ILi128EEENS7_ILi96EEEEEELi96ENS_6half_tEfNS_4arch4Sm90ELb0ELb0ELb1ELb1ELb1ELb1ELb0ELb0ELb1ELb1ELb0ELb0EEENS1_21CollectiveEpilogueFwdINS6_IJSA_SC_SB_EEES9_SE_SG_Li384ELb1ELb1ELb0ELb0EEENS1_36VarlenDynamicPersistentTileSchedulerILi192ELi128ELi384ELi128ELb0ELb1ELb1ELb0ELb1ELb1EEEEEEEEEvNT_6ParamsE,(.L_x_11 - _ZN7cutlass13device_kernelIN5flash11enable_sm90INS1_16FlashAttnFwdSm90INS1_25CollectiveMainloopFwdSm90ILi2EN4cute5tupleIJNS5_1CILi1EEES8_S8_EEENS6_IJNS7_ILi192EEENS7_ILi128EEENS7_ILi96EEEEEELi96ENS_6half_tEfNS_4arch4Sm90ELb0ELb0ELb1ELb1ELb1ELb1ELb0ELb0ELb1ELb1ELb0ELb0EEENS1_21CollectiveEpilogueFwdINS6_IJSA_SC_SB_EEES9_SE_SG_Li384ELb1ELb1ELb0ELb0EEENS1_36VarlenDynamicPersistentTileSchedulerILi192ELi128ELi384ELi128ELb0ELb1ELb1ELb0ELb1ELb1EEEEEEEEEvNT_6ParamsE)
        .other          _ZN7cutlass13device_kernelIN5flash11enable_sm90INS1_16FlashAttnFwdSm90INS1_25CollectiveMainloopFwdSm90ILi2EN4cute5tupleIJNS5_1CILi1EEES8_S8_EEENS6_IJNS7_ILi192EEENS7_ILi128EEENS7_ILi96EEEEEELi96ENS_6half_tEfNS_4arch4Sm90ELb0ELb0ELb1ELb1ELb1ELb1ELb0ELb0ELb1ELb1ELb0ELb0EEENS1_21CollectiveEpilogueFwdINS6_IJSA_SC_SB_EEES9_SE_SG_Li384ELb1ELb1ELb0ELb0EEENS1_36VarlenDynamicPersistentTileSchedulerILi192ELi128ELi384ELi128ELb0ELb1ELb1ELb0ELb1ELb1EEEEEEEEEvNT_6ParamsE,@"STO_CUDA_ENTRY STV_DEFAULT"
_ZN7cutlass13device_kernelIN5flash11enable_sm90INS1_16FlashAttnFwdSm90INS1_25CollectiveMainloopFwdSm90ILi2EN4cute5tupleIJNS5_1CILi1EEES8_S8_EEENS6_IJNS7_ILi192EEENS7_ILi128EEENS7_ILi96EEEEEELi96ENS_6half_tEfNS_4arch4Sm90ELb0ELb0ELb1ELb1ELb1ELb1ELb0ELb0ELb1ELb1ELb0ELb0EEENS1_21CollectiveEpilogueFwdINS6_IJSA_SC_SB_EEES9_SE_SG_Li384ELb1ELb1ELb0ELb0EEENS1_36VarlenDynamicPersistentTileSchedulerILi192ELi128ELi384ELi128ELb0ELb1ELb1ELb0ELb1ELb1EEEEEEEEEvNT_6ParamsE:
[----:B------:R-:W-:Y:S01]  /*0000*/  LDC R1, c[0x0][0x37c] ;  /* 0x0000df00ff017b82 */ /* 0x000fe20000000800 */
[----:B------:R-:W-:Y:S05]  /*0010*/  EXIT ;  /* 0x000000000000794d */ /* 0x000fea0003800000 */
.L_x_2:
        /* <DEDUP_REMOVED lines=14> */
.L_x_11:


//--------------------- .text._ZN7cutlass13device_kernelIN5flash11enable_sm90INS1_16FlashAttnFwdSm90INS1_25CollectiveMainloopFwdSm90ILi2EN4cute5tupleIJNS5_1CILi1EEES8_S8_EEENS6_IJNS7_ILi192EEENS7_ILi128EEENS7_ILi96EEEEEELi96ENS_6half_tEfNS_4arch4Sm90ELb0ELb1ELb1ELb0ELb1ELb0ELb0ELb0ELb1ELb1ELb0ELb0EEENS1_21CollectiveEpilogueFwdINS6_IJSA_SC_SB_EEES9_SE_SG_Li384ELb0ELb1ELb0ELb0EEENS1_30DynamicPersistentTileSchedulerILi384ELi128ELb0ELb1ELb1EEEEEEEEEvNT_6ParamsE --------------------------
	.section	.text._ZN7cutlass13device_kernelIN5flash11enable_sm90INS1_16FlashAttnFwdSm90INS1_25CollectiveMainloopFwdSm90ILi2EN4cute5tupleIJNS5_1CILi1EEES8_S8_EEENS6_IJNS7_ILi192EEENS7_ILi128EEENS7_ILi96EEEEEELi96ENS_6half_tEfNS_4arch4Sm90ELb0ELb1ELb1ELb0ELb1ELb0ELb0ELb0ELb1ELb1ELb0ELb0EEENS1_21CollectiveEpilogueFwdINS6_IJSA_SC_SB_EEES9_SE_SG_Li384ELb0ELb1ELb0ELb0EEENS1_30DynamicPersistentTileSchedulerILi384ELi128ELb0ELb1ELb1EEEEEEEEEvNT_6ParamsE,"ax",@progbits
	.align	128
.text._ZN7cutlass13device_kernelIN5flash11enable_sm90INS1_16FlashAttnFwdSm90INS1_25CollectiveMainloopFwdSm90ILi2EN4cute5tupleIJNS5_1CILi1EEES8_S8_EEENS6_IJNS7_ILi192EEENS7_ILi128EEENS7_ILi96EEEEEELi96ENS_6half_tEfNS_4arch4Sm90ELb0ELb1ELb1ELb0ELb1ELb0ELb0ELb0ELb1ELb1ELb0ELb0EEENS1_21CollectiveEpilogueFwdINS6_IJSA_SC_SB_EEES9_SE_SG_Li384ELb0ELb1ELb0ELb0EEENS1_30DynamicPersistentTileSchedulerILi384ELi128ELb0ELb1ELb1EEEEEEEEEvNT_6ParamsE:
        .type           _ZN7cutlass13device_kernelIN5flash11enable_sm90INS1_16FlashAttnFwdSm90INS1_25CollectiveMainloopFwdSm90ILi2EN4cute5tupleIJNS5_1CILi1EEES8_S8_EEENS6_IJNS7_ILi192EEENS7_ILi128EEENS7_ILi96EEEEEELi96ENS_6half_tEfNS_4arch4Sm90ELb0ELb1ELb1ELb0ELb1ELb0ELb0ELb0ELb1ELb1ELb0ELb0EEENS1_21CollectiveEpilogueFwdINS6_IJSA_SC_SB_EEES9_SE_SG_Li384ELb0ELb1ELb0ELb0EEENS1_30DynamicPersistentTileSchedulerILi384ELi128ELb0ELb1ELb1EEEEEEEEEvNT_6ParamsE,@function
        .size           _ZN7cutlass13device_kernelIN5flash11enable_sm90INS1_16FlashAttnFwdSm90INS1_25CollectiveMainloopFwdSm90ILi2EN4cute5tupleIJNS5_1CILi1EEES8_S8_EEENS6_IJNS7_ILi192EEENS7_ILi128EEENS7_ILi96EEEEEELi96ENS_6half_tEfNS_4arch4Sm90ELb0ELb1ELb1ELb0ELb1ELb0ELb0ELb0ELb1ELb1ELb0ELb0EEENS1_21CollectiveEpilogueFwdINS6_IJSA_SC_SB_EEES9_SE_SG_Li384ELb0ELb1ELb0ELb0EEENS1_30DynamicPersistentTileSchedulerILi384ELi128ELb0ELb1ELb1EEEEEEEEEvNT_6ParamsE,(.L_x_12 - _ZN7cutlass13device_kernelIN5flash11enable_sm90INS1_16FlashAttnFwdSm90INS1_25CollectiveMainloopFwdSm90ILi2EN4cute5tupleIJNS5_1CILi1EEES8_S8_EEENS6_IJNS7_ILi192EEENS7_ILi128EEENS7_ILi96EEEEEELi96ENS_6half_tEfNS_4arch4Sm90ELb0ELb1ELb1ELb0ELb1ELb0ELb0ELb0ELb1ELb1ELb0ELb0EEENS1_21CollectiveEpilogueFwdINS6_IJSA_SC_SB_EEES9_SE_SG_Li384ELb0ELb1ELb0ELb0EEENS1_30DynamicPersistentTileSchedulerILi384ELi128ELb0ELb1ELb1EEEEEEEEEvNT_6ParamsE)
        .other          _ZN7cutlass13device_kernelIN5flash11enable_sm90INS1_16FlashAttnFwdSm90INS1_25CollectiveMainloopFwdSm90ILi2EN4cute5tupleIJNS5_1CILi1EEES8_S8_EEENS6_IJNS7_ILi192EEENS7_ILi128EEENS7_ILi96EEEEEELi96ENS_6half_tEfNS_4arch4Sm90ELb0ELb1ELb1ELb0ELb1ELb0ELb0ELb0ELb1ELb1ELb0ELb0EEENS1_21CollectiveEpilogueFwdINS6_IJSA_SC_SB_EEES9_SE_SG_Li384ELb0ELb1ELb0ELb0EEENS1_30DynamicPersistentTileSchedulerILi384ELi128ELb0ELb1ELb1EEEEEEEEEvNT_6ParamsE,@"STO_CUDA_ENTRY STV_DEFAULT"
_ZN7cutlass13device_kernelIN5flash11enable_sm90INS1_16FlashAttnFwdSm90INS1_25CollectiveMainloopFwdSm90ILi2EN4cute5tupleIJNS5_1CILi1EEES8_S8_EEENS6_IJNS7_ILi192EEENS7_ILi128EEENS7_ILi96EEEEEELi96ENS_6half_tEfNS_4arch4Sm90ELb0ELb1ELb1ELb0ELb1ELb0ELb0ELb0ELb1ELb1ELb0ELb0EEENS1_21CollectiveEpilogueFwdINS6_IJSA_SC_SB_EEES9_SE_SG_Li384ELb0ELb1ELb0ELb0EEENS1_30DynamicPersistentTileSchedulerILi384ELi128ELb0ELb1ELb1EEEEEEEEEvNT_6ParamsE:
[----:B------:R-:W-:Y:S01]  /*0000*/  LDC R1, c[0x0][0x37c] ;  /* 0x0000df00ff017b82 */ /* 0x000fe20000000800 */
[----:B------:R-:W-:Y:S05]  /*0010*/  EXIT ;  /* 0x000000000000794d */ /* 0x000fea0003800000 */
.L_x_3:
        /* <DEDUP_REMOVED lines=14> */
.L_x_12:


//--------------------- .text._ZN7cutlass13device_kernelIN5flash11enable_sm90INS1_16FlashAttnFwdSm90INS1_25CollectiveMainloopFwdSm90ILi2EN4cute5tupleIJNS5_1CILi1EEES8_S8_EEENS6_IJNS7_ILi192EEENS7_ILi128EEENS7_ILi96EEEEEELi96ENS_6half_tEfNS_4arch4Sm90ELb0ELb1ELb1ELb1ELb1ELb0ELb0ELb0ELb1ELb1ELb0ELb0EEENS1_21CollectiveEpilogueFwdINS6_IJSA_SC_SB_EEES9_SE_SG_Li384ELb1ELb1ELb0ELb0EEENS1_36VarlenDynamicPersistentTileSchedulerILi192ELi128ELi384ELi128ELb0ELb1ELb1ELb1ELb0ELb1EEEEEEEEEvNT_6ParamsE --------------------------
	.section	.text._ZN7cutlass13device_kernelIN5flash11enable_sm90INS1_16FlashAttnFwdSm90INS1_25CollectiveMainloopFwdSm90ILi2EN4cute5tupleIJNS5_1CILi1EEES8_S8_EEENS6_IJNS7_ILi192EEENS7_ILi128EEENS7_ILi96EEEEEELi96ENS_6half_tEfNS_4arch4Sm90ELb0ELb1ELb1ELb1ELb1ELb0ELb0ELb0ELb1ELb1ELb0ELb0EEENS1_21CollectiveEpilogueFwdINS6_IJSA_SC_SB_EEES9_SE_SG_Li384ELb1ELb1ELb0ELb0EEENS1_36VarlenDynamicPersistentTileSchedulerILi192ELi128ELi384ELi128ELb0ELb1ELb1ELb1ELb0ELb1EEEEEEEEEvNT_6ParamsE,"ax",@progbits
	.align	128
.text._ZN7cutlass13device_kernelIN5flash11enable_sm90INS1_16FlashAttnFwdSm90INS1_25CollectiveMainloopFwdSm90ILi2EN4cute5tupleIJNS5_1CILi1EEES8_S8_EEENS6_IJNS7_ILi192EEENS7_ILi128EEENS7_ILi96EEEEEELi96ENS_6half_tEfNS_4arch4Sm90ELb0ELb1ELb1ELb1ELb1ELb0ELb0ELb0ELb1ELb1ELb0ELb0EEENS1_21CollectiveEpilogueFwdINS6_IJSA_SC_SB_EEES9_SE_SG_Li384ELb1ELb1ELb0ELb0EEENS1_36VarlenDynamicPersistentTileSchedulerILi192ELi128ELi384ELi128ELb0ELb1ELb1ELb1ELb0ELb1EEEEEEEEEvNT_6ParamsE:
        .type           _ZN7cutlass13device_kernelIN5flash11enable_sm90INS1_16FlashAttnFwdSm90INS1_25CollectiveMainloopFwdSm90ILi2EN4cute5tupleIJNS5_1CILi1EEES8_S8_EEENS6_IJNS7_ILi192EEENS7_ILi128EEENS7_ILi96EEEEEELi96ENS_6half_tEfNS_4arch4Sm90ELb0ELb1ELb1ELb1ELb1ELb0ELb0ELb0ELb1ELb1ELb0ELb0EEENS1_21CollectiveEpilogueFwdINS6_IJSA_SC_SB_EEES9_SE_SG_Li384ELb1ELb1ELb0ELb0EEENS1_36VarlenDynamicPersistentTileSchedulerILi192ELi128ELi384ELi128ELb0ELb1ELb1ELb1ELb0ELb1EEEEEEEEEvNT_6ParamsE,@function
        .size           _ZN7cutlass13device_kernelIN5flash11enable_sm90INS1_16FlashAttnFwdSm90INS1_25CollectiveMainloopFwdSm90ILi2EN4cute5tupleIJNS5_1CILi1EEES8_S8_EEENS6_IJNS7_ILi192EEENS7_ILi128EEENS7_ILi96EEEEEELi96ENS_6half_tEfNS_4arch4Sm90ELb0ELb1ELb1ELb1ELb1ELb0ELb0ELb0ELb1ELb1ELb0ELb0EEENS1_21CollectiveEpilogueFwdINS6_IJSA_SC_SB_EEES9_SE_SG_Li384ELb1ELb1ELb0ELb0EEENS1_36VarlenDynamicPersistentTileSchedulerILi192ELi128ELi384ELi128ELb0ELb1ELb1ELb1ELb0ELb1EEEEEEEEEvNT_6ParamsE,(.L_x_13 - _ZN7cutlass13device_kernelIN5flash11enable_sm90INS1_16FlashAttnFwdSm90INS1_25CollectiveMainloopFwdSm90ILi2EN4cute5tupleIJNS5_1CILi1EEES8_S8_EEENS6_IJNS7_ILi192EEENS7_ILi128EEENS7_ILi96EEEEEELi96ENS_6half_tEfNS_4arch4Sm90ELb0ELb1ELb1ELb1ELb1ELb0ELb0ELb0ELb1ELb1ELb0ELb0EEENS1_21CollectiveEpilogueFwdINS6_IJSA_SC_SB_EEES9_SE_SG_Li384ELb1ELb1ELb0ELb0EEENS1_36VarlenDynamicPersistentTileSchedulerILi192ELi128ELi384ELi128ELb0ELb1ELb1ELb1ELb0ELb1EEEEEEEEEvNT_6ParamsE)
        .other          _ZN7cutlass13device_kernelIN5flash11enable_sm90INS1_16FlashAttnFwdSm90INS1_25CollectiveMainloopFwdSm90ILi2EN4cute5tupleIJNS5_1CILi1EEES8_S8_EEENS6_IJNS7_ILi192EEENS7_ILi128EEENS7_ILi96EEEEEELi96ENS_6half_tEfNS_4arch4Sm90ELb0ELb1ELb1ELb1ELb1ELb0ELb0ELb0ELb1ELb1ELb0ELb0EEENS1_21CollectiveEpilogueFwdINS6_IJSA_SC_SB_EEES9_SE_SG_Li384ELb1ELb1ELb0ELb0EEENS1_36VarlenDynamicPersistentTileSchedulerILi192ELi128ELi384ELi128ELb0ELb1ELb1ELb1ELb0ELb1EEEEEEEEEvNT_6ParamsE,@"STO_CUDA_ENTRY STV_DEFAULT"
_ZN7cutlass13device_kernelIN5flash11enable_sm90INS1_16FlashAttnFwdSm90INS1_25CollectiveMainloopFwdSm90ILi2EN4cute5tupleIJNS5_1CILi1EEES8_S8_EEENS6_IJNS7_ILi192EEENS7_ILi128EEENS7_ILi96EEEEEELi96ENS_6half_tEfNS_4arch4Sm90ELb0ELb1ELb1ELb1ELb1ELb0ELb0ELb0ELb1ELb1ELb0ELb0EEENS1_21CollectiveEpilogueFwdINS6_IJSA_SC_SB_EEES9_SE_SG_Li384ELb1ELb1ELb0ELb0EEENS1_36VarlenDynamicPersistentTileSchedulerILi192ELi128ELi384ELi128ELb0ELb1ELb1ELb1ELb0ELb1EEEEEEEEEvNT_6ParamsE:
[----:B------:R-:W-:Y:S01]  /*0000*/  LDC R1, c[0x0][0x37c] ;  /* 0x0000df00ff017b82 */ /* 0x000fe20000000800 */
[----:B------:R-:W-:Y:S05]  /*0010*/  EXIT ;  /* 0x000000000000794d */ /* 0x000fea0003800000 */
.L_x_4:
        /* <DEDUP_REMOVED lines=14> */
.L_x_13:


//--------------------- .text._ZN7cutlass13device_kernelIN5flash11enable_sm90INS1_16FlashAttnFwdSm90INS1_25CollectiveMainloopFwdSm90ILi2EN4cute5tupleIJNS5_1CILi1EEES8_S8_EEENS6_IJNS7_ILi192EEENS7_ILi128EEENS7_ILi96EEEEEELi96ENS_6half_tEfNS_4arch4Sm90ELb0ELb1ELb1ELb1ELb1ELb1ELb0ELb0ELb1ELb1ELb0ELb0EEENS1_21CollectiveEpilogueFwdINS6_IJSA_SC_SB_EEES9_SE_SG_Li384ELb1ELb1ELb0ELb0EEENS1_36VarlenDynamicPersistentTileSchedulerILi192ELi128ELi384ELi128ELb0ELb1ELb1ELb1ELb0ELb1EEEEEEEEEvNT_6ParamsE --------------------------
	.section	.text._ZN7cutlass13device_kernelIN5flash11enable_sm90INS1_16FlashAttnFwdSm90INS1_25CollectiveMainloopFwdSm90ILi2EN4cute5tupleIJNS5_1CILi1EEES8_S8_EEENS6_IJNS7_ILi192EEENS7_ILi128EEENS7_ILi96EEEEEELi96ENS_6half_tEfNS_4arch4Sm90ELb0ELb1ELb1ELb1ELb1ELb1ELb0ELb0ELb1ELb1ELb0ELb0EEENS1_21CollectiveEpilogueFwdINS6_IJSA_SC_SB_EEES9_SE_SG_Li384ELb1ELb1ELb0ELb0EEENS1_36VarlenDynamicPersistentTileSchedulerILi192ELi128ELi384ELi128ELb0ELb1ELb1ELb1ELb0ELb1EEEEEEEEEvNT_6ParamsE,"ax",@progbits
	.align	128
.text._ZN7cutlass13device_kernelIN5flash11enable_sm90INS1_16FlashAttnFwdSm90INS1_25CollectiveMainloopFwdSm90ILi2EN4cute5tupleIJNS5_1CILi1EEES8_S8_EEENS6_IJNS7_ILi192EEENS7_ILi128EEENS7_ILi96EEEEEELi96ENS_6half_tEfNS_4arch4Sm90ELb0ELb1ELb1ELb1ELb1ELb1ELb0ELb0ELb1ELb1ELb0ELb0EEENS1_21CollectiveEpilogueFwdINS6_IJSA_SC_SB_EEES9_SE_SG_Li384ELb1ELb1ELb0ELb0EEENS1_36VarlenDynamicPersistentTileSchedulerILi192ELi128ELi384ELi128ELb0ELb1ELb1ELb1ELb0ELb1EEEEEEEEEvNT_6ParamsE:
        .type           _ZN7cutlass13device_kernelIN5flash11enable_sm90INS1_16FlashAttnFwdSm90INS1_25CollectiveMainloopFwdSm90ILi2EN4cute5tupleIJNS5_1CILi1EEES8_S8_EEENS6_IJNS7_ILi192EEENS7_ILi128EEENS7_ILi96EEEEEELi96ENS_6half_tEfNS_4arch4Sm90ELb0ELb1ELb1ELb1ELb1ELb1ELb0ELb0ELb1ELb1ELb0ELb0EEENS1_21CollectiveEpilogueFwdINS6_IJSA_SC_SB_EEES9_SE_SG_Li384ELb1ELb1ELb0ELb0EEENS1_36VarlenDynamicPersistentTileSchedulerILi192ELi128ELi384ELi128ELb0ELb1ELb1ELb1ELb0ELb1EEEEEEEEEvNT_6ParamsE,@function
        .size           _ZN7cutlass13device_kernelIN5flash11enable_sm90INS1_16FlashAttnFwdSm90INS1_25CollectiveMainloopFwdSm90ILi2EN4cute5tupleIJNS5_1CILi1EEES8_S8_EEENS6_IJNS7_ILi192EEENS7_ILi128EEENS7_ILi96EEEEEELi96ENS_6half_tEfNS_4arch4Sm90ELb0ELb1ELb1ELb1ELb1ELb1ELb0ELb0ELb1ELb1ELb0ELb0EEENS1_21CollectiveEpilogueFwdINS6_IJSA_SC_SB_EEES9_SE_SG_Li384ELb1ELb1ELb0ELb0EEENS1_36VarlenDynamicPersistentTileSchedulerILi192ELi128ELi384ELi128ELb0ELb1ELb1ELb1ELb0ELb1EEEEEEEEEvNT_6ParamsE,(.L_x_14 - _ZN7cutlass13device_kernelIN5flash11enable_sm90INS1_16FlashAttnFwdSm90INS1_25CollectiveMainloopFwdSm90ILi2EN4cute5tupleIJNS5_1CILi1EEES8_S8_EEENS6_IJNS7_ILi192EEENS7_ILi128EEENS7_ILi96EEEEEELi96ENS_6half_tEfNS_4arch4Sm90ELb0ELb1ELb1ELb1ELb1ELb1ELb0ELb0ELb1ELb1ELb0ELb0EEENS1_21CollectiveEpilogueFwdINS6_IJSA_SC_SB_EEES9_SE_SG_Li384ELb1ELb1ELb0ELb0EEENS1_36VarlenDynamicPersistentTileSchedulerILi192ELi128ELi384ELi128ELb0ELb1ELb1ELb1ELb0ELb1EEEEEEEEEvNT_6ParamsE)
        .other          _ZN7cutlass13device_kernelIN5flash11enable_sm90INS1_16FlashAttnFwdSm90INS1_25CollectiveMainloopFwdSm90ILi2EN4cute5tupleIJNS5_1CILi1EEES8_S8_EEENS6_IJNS7_ILi192EEENS7_ILi128EEENS7_ILi96EEEEEELi96ENS_6half_tEfNS_4arch4Sm90ELb0ELb1ELb1ELb1ELb1ELb1ELb0ELb0ELb1ELb1ELb0ELb0EEENS1_21CollectiveEpilogueFwdINS6_IJSA_SC_SB_EEES9_SE_SG_Li384ELb1ELb1ELb0ELb0EEENS1_36VarlenDynamicPersistentTileSchedulerILi192ELi128ELi384ELi128ELb0ELb1ELb1ELb1ELb0ELb1EEEEEEEEEvNT_6ParamsE,@"STO_CUDA_ENTRY STV_DEFAULT"
_ZN7cutlass13device_kernelIN5flash11enable_sm90INS1_16FlashAttnFwdSm90INS1_25CollectiveMainloopFwdSm90ILi2EN4cute5tupleIJNS5_1CILi1EEES8_S8_EEENS6_IJNS7_ILi192EEENS7_ILi128EEENS7_ILi96EEEEEELi96ENS_6half_tEfNS_4arch4Sm90ELb0ELb1ELb1ELb1ELb1ELb1ELb0ELb0ELb1ELb1ELb0ELb0EEENS1_21CollectiveEpilogueFwdINS6_IJSA_SC_SB_EEES9_SE_SG_Li384ELb1ELb1ELb0ELb0EEENS1_36VarlenDynamicPersistentTileSchedulerILi192ELi128ELi384ELi128ELb0ELb1ELb1ELb1ELb0ELb1EEEEEEEEEvNT_6ParamsE:
[----:B------:R-:W-:Y:S01]  /*0000*/  LDC R1, c[0x0][0x37c] ;  /* 0x0000df00ff017b82 */ /* 0x000fe20000000800 */
[----:B------:R-:W-:Y:S05]  /*0010*/  EXIT ;  /* 0x000000000000794d */ /* 0x000fea0003800000 */
.L_x_5:
        /* <DEDUP_REMOVED lines=14> */
.L_x_14:


//--------------------- .text._ZN7cutlass13device_kernelIN5flash11enable_sm90INS1_16FlashAttnFwdSm90INS1_25CollectiveMainloopFwdSm90ILi2EN4cute5tupleIJNS5_1CILi1EEES8_S8_EEENS6_IJNS7_ILi192EEENS7_ILi128EEENS7_ILi96EEEEEELi96ENS_6half_tEfNS_4arch4Sm90ELb1ELb0ELb1ELb0ELb1ELb0ELb0ELb0ELb1ELb1ELb0ELb0EEENS1_21CollectiveEpilogueFwdINS6_IJSA_SC_SB_EEES9_SE_SG_Li384ELb0ELb1ELb0ELb0EEENS1_30DynamicPersistentTileSchedulerILi384ELi128ELb0ELb1ELb1EEEEEEEEEvNT_6ParamsE --------------------------
	.section	.text._ZN7cutlass13device_kernelIN5flash11enable_sm90INS1_16FlashAttnFwdSm90INS1_25CollectiveMainloopFwdSm90ILi2EN4cute5tupleIJNS5_1CILi1EEES8_S8_EEENS6_IJNS7_ILi192EEENS7_ILi128EEENS7_ILi96EEEEEELi96ENS_6half_tEfNS_4arch4Sm90ELb1ELb0ELb1ELb0ELb1ELb0ELb0ELb0ELb1ELb1ELb0ELb0EEENS1_21CollectiveEpilogueFwdINS6_IJSA_SC_SB_EEES9_SE_SG_Li384ELb0ELb1ELb0ELb0EEENS1_30DynamicPersistentTileSchedulerILi384ELi128ELb0ELb1ELb1EEEEEEEEEvNT_6ParamsE,"ax",@progbits
	.align	128
.text._ZN7cutlass13device_kernelIN5flash11enable_sm90INS1_16FlashAttnFwdSm90INS1_25CollectiveMainloopFwdSm90ILi2EN4cute5tupleIJNS5_1CILi1EEES8_S8_EEENS6_IJNS7_ILi192EEENS7_ILi128EEENS7_ILi96EEEEEELi96ENS_6half_tEfNS_4arch4Sm90ELb1ELb0ELb1ELb0ELb1ELb0ELb0ELb0ELb1ELb1ELb0ELb0EEENS1_21CollectiveEpilogueFwdINS6_IJSA_SC_SB_EEES9_SE_SG_Li384ELb0ELb1ELb0ELb0EEENS1_30DynamicPersistentTileSchedulerILi384ELi128ELb0ELb1ELb1EEEEEEEEEvNT_6ParamsE:
        .type           _ZN7cutlass13device_kernelIN5flash11enable_sm90INS1_16FlashAttnFwdSm90INS1_25CollectiveMainloopFwdSm90ILi2EN4cute5tupleIJNS5_1CILi1EEES8_S8_EEENS6_IJNS7_ILi192EEENS7_ILi128EEENS7_ILi96EEEEEELi96ENS_6half_tEfNS_4arch4Sm90ELb1ELb0ELb1ELb0ELb1ELb0ELb0ELb0ELb1ELb1ELb0ELb0EEENS1_21CollectiveEpilogueFwdINS6_IJSA_SC_SB_EEES9_SE_SG_Li384ELb0ELb1ELb0ELb0EEENS1_30DynamicPersistentTileSchedulerILi384ELi128ELb0ELb1ELb1EEEEEEEEEvNT_6ParamsE,@function
        .size           _ZN7cutlass13device_kernelIN5flash11enable_sm90INS1_16FlashAttnFwdSm90INS1_25CollectiveMainloopFwdSm90ILi2EN4cute5tupleIJNS5_1CILi1EEES8_S8_EEENS6_IJNS7_ILi192EEENS7_ILi128EEENS7_ILi96EEEEEELi96ENS_6half_tEfNS_4arch4Sm90ELb1ELb0ELb1ELb0ELb1ELb0ELb0ELb0ELb1ELb1ELb0ELb0EEENS1_21CollectiveEpilogueFwdINS6_IJSA_SC_SB_EEES9_SE_SG_Li384ELb0ELb1ELb0ELb0EEENS1_30DynamicPersistentTileSchedulerILi384ELi128ELb0ELb1ELb1EEEEEEEEEvNT_6ParamsE,(.L_x_15 - _ZN7cutlass13device_kernelIN5flash11enable_sm90INS1_16FlashAttnFwdSm90INS1_25CollectiveMainloopFwdSm90ILi2EN4cute5tupleIJNS5_1CILi1EEES8_S8_EEENS6_IJNS7_ILi192EEENS7_ILi128EEENS7_ILi96EEEEEELi96ENS_6half_tEfNS_4arch4Sm90ELb1ELb0ELb1ELb0ELb1ELb0ELb0ELb0ELb1ELb1ELb0ELb0EEENS1_21CollectiveEpilogueFwdINS6_IJSA_SC_SB_EEES9_SE_SG_Li384ELb0ELb1ELb0ELb0EEENS1_30DynamicPersistentTileSchedulerILi384ELi128ELb0ELb1ELb1EEEEEEEEEvNT_6ParamsE)
        .other          _ZN7cutlass13device_kernelIN5flash11enable_sm90INS1_16FlashAttnFwdSm90INS1_25CollectiveMainloopFwdSm90ILi2EN4cute5tupleIJNS5_1CILi1EEES8_S8_EEENS6_IJNS7_ILi192EEENS7_ILi128EEENS7_ILi96EEEEEELi96ENS_6half_tEfNS_4arch4Sm90ELb1ELb0ELb1ELb0ELb1ELb0ELb0ELb0ELb1ELb1ELb0ELb0EEENS1_21CollectiveEpilogueFwdINS6_IJSA_SC_SB_EEES9_SE_SG_Li384ELb0ELb1ELb0ELb0EEENS1_30DynamicPersistentTileSchedulerILi384ELi128ELb0ELb1ELb1EEEEEEEEEvNT_6ParamsE,@"STO_CUDA_ENTRY STV_DEFAULT"
_ZN7cutlass13device_kernelIN5flash11enable_sm90INS1_16FlashAttnFwdSm90INS1_25CollectiveMainloopFwdSm90ILi2EN4cute5tupleIJNS5_1CILi1EEES8_S8_EEENS6_IJNS7_ILi192EEENS7_ILi128EEENS7_ILi96EEEEEELi96ENS_6half_tEfNS_4arch4Sm90ELb1ELb0ELb1ELb0ELb1ELb0ELb0ELb0ELb1ELb1ELb0ELb0EEENS1_21CollectiveEpilogueFwdINS6_IJSA_SC_SB_EEES9_SE_SG_Li384ELb0ELb1ELb0ELb0EEENS1_30DynamicPersistentTileSchedulerILi384ELi128ELb0ELb1ELb1EEEEEEEEEvNT_6ParamsE:
[----:B------:R-:W-:Y:S01]  /*0000*/  LDC R1, c[0x0][0x37c] ;  /* 0x0000df00ff017b82 */ /* 0x000fe20000000800 */
[----:B------:R-:W-:Y:S05]  /*0010*/  EXIT ;  /* 0x000000000000794d */ /* 0x000fea0003800000 */
.L_x_6:
        /* <DEDUP_REMOVED lines=14> */
.L_x_15:


//--------------------- .text._ZN7cutlass13device_kernelIN5flash11enable_sm90INS1_16FlashAttnFwdSm90INS1_25CollectiveMainloopFwdSm90ILi2EN4cute5tupleIJNS5_1CILi1EEES8_S8_EEENS6_IJNS7_ILi192EEENS7_ILi128EEENS7_ILi96EEEEEELi96ENS_6half_tEfNS_4arch4Sm90ELb1ELb0ELb1ELb1ELb1ELb0ELb0ELb0ELb1ELb1ELb0ELb0EEENS1_21CollectiveEpilogueFwdINS6_IJSA_SC_SB_EEES9_SE_SG_Li384ELb1ELb1ELb0ELb0EEENS1_36VarlenDynamicPersistentTileSchedulerILi192ELi128ELi384ELi128ELb0ELb1ELb1ELb1ELb1ELb1EEEEEEEEEvNT_6ParamsE --------------------------
	.section	.text._ZN7cutlass13device_kernelIN5flash11enable_sm90INS1_16FlashAttnFwdSm90INS1_25CollectiveMainloopFwdSm90ILi2EN4cute5tupleIJNS5_1CILi1EEES8_S8_EEENS6_IJNS7_ILi192EEENS7_ILi128EEENS7_ILi96EEEEEELi96ENS_6half_tEfNS_4arch4Sm90ELb1ELb0ELb1ELb1ELb1ELb0ELb0ELb0ELb1ELb1ELb0ELb0EEENS1_21CollectiveEpilogueFwdINS6_IJSA_SC_SB_EEES9_SE_SG_Li384ELb1ELb1ELb0ELb0EEENS1_36VarlenDynamicPersistentTileSchedulerILi192ELi128ELi384ELi128ELb0ELb1ELb1ELb1ELb1ELb1EEEEEEEEEvNT_6ParamsE,"ax",@progbits
	.align	128
.text._ZN7cutlass13device_kernelIN5flash11enable_sm90INS1_16FlashAttnFwdSm90INS1_25CollectiveMainloopFwdSm90ILi2EN4cute5tupleIJNS5_1CILi1EEES8_S8_EEENS6_IJNS7_ILi192EEENS7_ILi128EEENS7_ILi96EEEEEELi96ENS_6half_tEfNS_4arch4Sm90ELb1ELb0ELb1ELb1ELb1ELb0ELb0ELb0ELb1ELb1ELb0ELb0EEENS1_21CollectiveEpilogueFwdINS6_IJSA_SC_SB_EEES9_SE_SG_Li384ELb1ELb1ELb0ELb0EEENS1_36VarlenDynamicPersistentTileSchedulerILi192ELi128ELi384ELi128ELb0ELb1ELb1ELb1ELb1ELb1EEEEEEEEEvNT_6ParamsE:
        .type           _ZN7cutlass13device_kernelIN5flash11enable_sm90INS1_16FlashAttnFwdSm90INS1_25CollectiveMainloopFwdSm90ILi2EN4cute5tupleIJNS5_1CILi1EEES8_S8_EEENS6_IJNS7_ILi192EEENS7_ILi128EEENS7_ILi96EEEEEELi96ENS_6half_tEfNS_4arch4Sm90ELb1ELb0ELb1ELb1ELb1ELb0ELb0ELb0ELb1ELb1ELb0ELb0EEENS1_21CollectiveEpilogueFwdINS6_IJSA_SC_SB_EEES9_SE_SG_Li384ELb1ELb1ELb0ELb0EEENS1_36VarlenDynamicPersistentTileSchedulerILi192ELi128ELi384ELi128ELb0ELb1ELb1ELb1ELb1ELb1EEEEEEEEEvNT_6ParamsE,@function
        .size           _ZN7cutlass13device_kernelIN5flash11enable_sm90INS1_16FlashAttnFwdSm90INS1_25CollectiveMainloopFwdSm90ILi2EN4cute5tupleIJNS5_1CILi1EEES8_S8_EEENS6_IJNS7_ILi192EEENS7_ILi128EEENS7_ILi96EEEEEELi96ENS_6half_tEfNS_4arch4Sm90ELb1ELb0ELb1ELb1ELb1ELb0ELb0ELb0ELb1ELb1ELb0ELb0EEENS1_21CollectiveEpilogueFwdINS6_IJSA_SC_SB_EEES9_SE_SG_Li384ELb1ELb1ELb0ELb0EEENS1_36VarlenDynamicPersistentTileSchedulerILi192ELi128ELi384ELi128ELb0ELb1ELb1ELb1ELb1ELb1EEEEEEEEEvNT_6ParamsE,(.L_x_16 - _ZN7cutlass13device_kernelIN5flash11enable_sm90INS1_16FlashAttnFwdSm90INS1_25CollectiveMainloopFwdSm90ILi2EN4cute5tupleIJNS5_1CILi1EEES8_S8_EEENS6_IJNS7_ILi192EEENS7_ILi128EEENS7_ILi96EEEEEELi96ENS_6half_tEfNS_4arch4Sm90ELb1ELb0ELb1ELb1ELb1ELb0ELb0ELb0ELb1ELb1ELb0ELb0EEENS1_21CollectiveEpilogueFwdINS6_IJSA_SC_SB_EEES9_SE_SG_Li384ELb1ELb1ELb0ELb0EEENS1_36VarlenDynamicPersistentTileSchedulerILi192ELi128ELi384ELi128ELb0ELb1ELb1ELb1ELb1ELb1EEEEEEEEEvNT_6ParamsE)
        .other          _ZN7cutlass13device_kernelIN5flash11enable_sm90INS1_16FlashAttnFwdSm90INS1_25CollectiveMainloopFwdSm90ILi2EN4cute5tupleIJNS5_1CILi1EEES8_S8_EEENS6_IJNS7_ILi192EEENS7_ILi128EEENS7_ILi96EEEEEELi96ENS_6half_tEfNS_4arch4Sm90ELb1ELb0ELb1ELb1ELb1ELb0ELb0ELb0ELb1ELb1ELb0ELb0EEENS1_21CollectiveEpilogueFwdINS6_IJSA_SC_SB_EEES9_SE_SG_Li384ELb1ELb1ELb0ELb0EEENS1_36VarlenDynamicPersistentTileSchedulerILi192ELi128ELi384ELi128ELb0ELb1ELb1ELb1ELb1ELb1EEEEEEEEEvNT_6ParamsE,@"STO_CUDA_ENTRY STV_DEFAULT"
_ZN7cutlass13device_kernelIN5flash11enable_sm90INS1_16FlashAttnFwdSm90INS1_25CollectiveMainloopFwdSm90ILi2EN4cute5tupleIJNS5_1CILi1EEES8_S8_EEENS6_IJNS7_ILi192EEENS7_ILi128EEENS7_ILi96EEEEEELi96ENS_6half_tEfNS_4arch4Sm90ELb1ELb0ELb1ELb1ELb1ELb0ELb0ELb0ELb1ELb1ELb0ELb0EEENS1_21CollectiveEpilogueFwdINS6_IJSA_SC_SB_EEES9_SE_SG_Li384ELb1ELb1ELb0ELb0EEENS1_36VarlenDynamicPersistentTileSchedulerILi192ELi128ELi384ELi128ELb0ELb1ELb1ELb1ELb1ELb1EEEEEEEEEvNT_6ParamsE:
[----:B------:R-:W-:Y:S01]  /*0000*/  LDC R1, c[0x0][0x37c] ;  /* 0x0000df00ff017b82 */ /* 0x000fe20000000800 */
[----:B------:R-:W-:Y:S05]  /*0010*/  EXIT ;  /* 0x000000000000794d */ /* 0x000fea0003800000 */
.L_x_7:
        /* <DEDUP_REMOVED lines=14> */
.L_x_16:


//--------------------- .text._ZN7cutlass13device_kernelIN5flash11enable_sm90INS1_16FlashAttnFwdSm90INS1_25CollectiveMainloopFwdSm90ILi2EN4cute5tupleIJNS5_1CILi1EEES8_S8_EEENS6_IJNS7_ILi192EEENS7_ILi128EEENS7_ILi96EEEEEELi96ENS_6half_tEfNS_4arch4Sm90ELb1ELb0ELb1ELb1ELb1ELb1ELb0ELb0ELb1ELb1ELb0ELb0EEENS1_21CollectiveEpilogueFwdINS6_IJSA_SC_SB_EEES9_SE_SG_Li384ELb1ELb1ELb0ELb0EEENS1_36VarlenDynamicPersistentTileSchedulerILi192ELi128ELi384ELi128ELb0ELb1ELb1ELb1ELb1ELb1EEEEEEEEEvNT_6ParamsE --------------------------
	.section	.text._ZN7cutlass13device_kernelIN5flash11enable_sm90INS1_16FlashAttnFwdSm90INS1_25CollectiveMainloopFwdSm90ILi2EN4cute5tupleIJNS5_1CILi1EEES8_S8_EEENS6_IJNS7_ILi192EEENS7_ILi128EEENS7_ILi96EEEEEELi96ENS_6half_tEfNS_4arch4Sm90ELb1ELb0ELb1ELb1ELb1ELb1ELb0ELb0ELb1ELb1ELb0ELb0EEENS1_21CollectiveEpilogueFwdINS6_IJSA_SC_SB_EEES9_SE_SG_Li384ELb1ELb1ELb0ELb0EEENS1_36VarlenDynamicPersistentTileSchedulerILi192ELi128ELi384ELi128ELb0ELb1ELb1ELb1ELb1ELb1EEEEEEEEEvNT_6ParamsE,"ax",@progbits
	.align	128
.text._ZN7cutlass13device_kernelIN5flash11enable_sm90INS1_16FlashAttnFwdSm90INS1_25CollectiveMainloopFwdSm90ILi2EN4cute5tupleIJNS5_1CILi1EEES8_S8_EEENS6_IJNS7_ILi192EEENS7_ILi128EEENS7_ILi96EEEEEELi96ENS_6half_tEfNS_4arch4Sm90ELb1ELb0ELb1ELb1ELb1ELb1ELb0ELb0ELb1ELb1ELb0ELb0EEENS1_21CollectiveEpilogueFwdINS6_IJSA_SC_SB_EEES9_SE_SG_Li384ELb1ELb1ELb0ELb0EEENS1_36VarlenDynamicPersistentTileSchedulerILi192ELi128ELi384ELi128ELb0ELb1ELb1ELb1ELb1ELb1EEEEEEEEEvNT_6ParamsE:
        .type           _ZN7cutlass13device_kernelIN5flash11enable_sm90INS1_16FlashAttnFwdSm90INS1_25CollectiveMainloopFwdSm90ILi2EN4cute5tupleIJNS5_1CILi1EEES8_S8_EEENS6_IJNS7_ILi192EEENS7_ILi128EEENS7_ILi96EEEEEELi96ENS_6half_tEfNS_4arch4Sm90ELb1ELb0ELb1ELb1ELb1ELb1ELb0ELb0ELb1ELb1ELb0ELb0EEENS1_21CollectiveEpilogueFwdINS6_IJSA_SC_SB_EEES9_SE_SG_Li384ELb1ELb1ELb0ELb0EEENS1_36VarlenDynamicPersistentTileSchedulerILi192ELi128ELi384ELi128ELb0ELb1ELb1ELb1ELb1ELb1EEEEEEEEEvNT_6ParamsE,@function
        .size           _ZN7cutlass13device_kernelIN5flash11enable_sm90INS1_16FlashAttnFwdSm90INS1_25CollectiveMainloopFwdSm90ILi2EN4cute5tupleIJNS5_1CILi1EEES8_S8_EEENS6_IJNS7_ILi192EEENS7_ILi128EEENS7_ILi96EEEEEELi96ENS_6half_tEfNS_4arch4Sm90ELb1ELb0ELb1ELb1ELb1ELb1ELb0ELb0ELb1ELb1ELb0ELb0EEENS1_21CollectiveEpilogueFwdINS6_IJSA_SC_SB_EEES9_SE_SG_Li384ELb1ELb1ELb0ELb0EEENS1_36VarlenDynamicPersistentTileSchedulerILi192ELi128ELi384ELi128ELb0ELb1ELb1ELb1ELb1ELb1EEEEEEEEEvNT_6ParamsE,(.L_x_17 - _ZN7cutlass13device_kernelIN5flash11enable_sm90INS1_16FlashAttnFwdSm90INS1_25CollectiveMainloopFwdSm90ILi2EN4cute5tupleIJNS5_1CILi1EEES8_S8_EEENS6_IJNS7_ILi192EEENS7_ILi128EEENS7_ILi96EEEEEELi96ENS_6half_tEfNS_4arch4Sm90ELb1ELb0ELb1ELb1ELb1ELb1ELb0ELb0ELb1ELb1ELb0ELb0EEENS1_21CollectiveEpilogueFwdINS6_IJSA_SC_SB_EEES9_SE_SG_Li384ELb1ELb1ELb0ELb0EEENS1_36VarlenDynamicPersistentTileSchedulerILi192ELi128ELi384ELi128ELb0ELb1ELb1ELb1ELb1ELb1EEEEEEEEEvNT_6ParamsE)
        .other          _ZN7cutlass13device_kernelIN5flash11enable_sm90INS1_16FlashAttnFwdSm90INS1_25CollectiveMainloopFwdSm90ILi2EN4cute5tupleIJNS5_1CILi1EEES8_S8_EEENS6_IJNS7_ILi192EEENS7_ILi128EEENS7_ILi96EEEEEELi96ENS_6half_tEfNS_4arch4Sm90ELb1ELb0ELb1ELb1ELb1ELb1ELb0ELb0ELb1ELb1ELb0ELb0EEENS1_21CollectiveEpilogueFwdINS6_IJSA_SC_SB_EEES9_SE_SG_Li384ELb1ELb1ELb0ELb0EEENS1_36VarlenDynamicPersistentTileSchedulerILi192ELi128ELi384ELi128ELb0ELb1ELb1ELb1ELb1ELb1EEEEEEEEEvNT_6ParamsE,@"STO_CUDA_ENTRY STV_DEFAULT"
_ZN7cutlass13device_kernelIN5flash11enable_sm90INS1_16FlashAttnFwdSm90INS1_25CollectiveMainloopFwdSm90ILi2EN4cute5tupleIJNS5_1CILi1EEES8_S8_EEENS6_IJNS7_ILi192EEENS7_ILi128EEENS7_ILi96EEEEEELi96ENS_6half_tEfNS_4arch4Sm90ELb1ELb0ELb1ELb1ELb1ELb1ELb0ELb0ELb1ELb1ELb0ELb0EEENS1_21CollectiveEpilogueFwdINS6_IJSA_SC_SB_EEES9_SE_SG_Li384ELb1ELb1ELb0ELb0EEENS1_36VarlenDynamicPersistentTileSchedulerILi192ELi128ELi384ELi128ELb0ELb1ELb1ELb1ELb1ELb1EEEEEEEEEvNT_6ParamsE:
[----:B------:R-:W-:Y:S01]  /*0000*/  LDC R1, c[0x0][0x37c] ;  /* 0x0000df00ff017b82 */ /* 0x000fe20000000800 */
[----:B------:R-:W-:Y:S05]  /*0010*/  EXIT ;  /* 0x000000000000794d */ /* 0x000fea0003800000 */
.L_x_8:
        /* <DEDUP_REMOVED lines=14> */
.L_x_17:


//--------------------- .nv.shared.reserved.0     --------------------------
	.section	.nv.shared.reserved.0,"aw",@nobits
	.weak		__nv_reservedSMEM_offset_0_alias
	.size		__nv_reservedSMEM_offset_0_alias, 0, 64
	.other		__nv_reservedSMEM_offset_0_alias,@"STO_CUDA_RESERVED_SHARED STV_DEFAULT"
__nv_reservedSMEM_offset_0_alias:
	.zero		0
	.zero		64


//--------------------- .nv.global                --------------------------
	.section	.nv.global,"aw",@nobits
.nv.global:
	.type		_ZN79_INTERNAL_953768fe_43_flash_fwd_hdim96_fp16_paged_softcap_sm90_cu_49158569_39444cute1_E,@object
	.size		_ZN79_INTERNAL_953768fe_43_flash_fwd_hdim96_fp16_paged_softcap_sm90_cu_49158569_39444cute1_E,(_ZN79_INTERNAL_953768fe_43_flash_fwd_hdim96_fp16_paged_softcap_sm90_cu_49158569_39444cuda3std3__45__cpo6cbeginE - _ZN79_INTERNAL_953768fe_43_flash_fwd_hdim96_fp16_paged_softcap_sm90_cu_49158569_39444cute1_E)
_ZN79_INTERNAL_953768fe_43_flash_fwd_hdim96_fp16_paged_softcap_sm90_cu_49158569_39444cute1_E:
	.zero		1
	.type		_ZN79_INTERNAL_953768fe_43_flash_fwd_hdim96_fp16_paged_softcap_sm90_cu_49158569_39444cuda3std3__45__cpo6cbeginE,@object
	.size		_ZN79_INTERNAL_953768fe_43_flash_fwd_hdim96_fp16_paged_softcap_sm90_cu_49158569_39444cuda3std3__45__cpo6cbeginE,(_ZN79_INTERNAL_953768fe_43_flash_fwd_hdim96_fp16_paged_softcap_sm90_cu_49158569_39444cuda3std3__48in_placeE - _ZN79_INTERNAL_953768fe_43_flash_fwd_hdim96_fp16_paged_softcap_sm90_cu_49158569_39444cuda3std3__45__cpo6cbeginE)
_ZN79_INTERNAL_953768fe_43_flash_fwd_hdim96_fp16_paged_softcap_sm90_cu_49158569_39444cuda3std3__45__cpo6cbeginE:
	.zero		1
	.type		_ZN79_INTERNAL_953768fe_43_flash_fwd_hdim96_fp16_paged_softcap_sm90_cu_49158569_39444cuda3std3__48in_placeE,@object
	.size		_ZN79_INTERNAL_953768fe_43_flash_fwd_hdim96_fp16_paged_softcap_sm90_cu_49158569_39444cuda3std3__48in_placeE,(_ZN79_INTERNAL_953768fe_43_flash_fwd_hdim96_fp16_paged_softcap_sm90_cu_49158569_39444cuda3std6ranges3__45__cpo9iter_moveE - _ZN79_INTERNAL_953768fe_43_flash_fwd_hdim96_fp16_paged_softcap_sm90_cu_49158569_39444cuda3std3__48in_placeE)
_ZN79_INTERNAL_953768fe_43_flash_fwd_hdim96_fp16_paged_softcap_sm90_cu_49158569_39444cuda3std3__48in_placeE:
	.zero		1
	.type		_ZN79_INTERNAL_953768fe_43_flash_fwd_hdim96_fp16_paged_softcap_sm90_cu_49158569_39444cuda3std6ranges3__45__cpo9iter_moveE,@object
	.size		_ZN79_INTERNAL_953768fe_43_flash_fwd_hdim96_fp16_paged_softcap_sm90_cu_49158569_39444cuda3std6ranges3__45__cpo9iter_moveE,(_ZN79_INTERNAL_953768fe_43_flash_fwd_hdim96_fp16_paged_softcap_sm90_cu_49158569_39444cuda3std3__45__cpo5beginE - _ZN79_INTERNAL_953768fe_43_flash_fwd_hdim96_fp16_paged_softcap_sm90_cu_49158569_39444cuda3std6ranges3__45__cpo9iter_moveE)
_ZN79_INTERNAL_953768fe_43_flash_fwd_hdim96_fp16_paged_softcap_sm90_cu_49158569_39444cuda3std6ranges3__45__cpo9iter_moveE:
	.zero		1
	.type		_ZN79_INTERNAL_953768fe_43_flash_fwd_hdim96_fp16_paged_softcap_sm90_cu_49158569_39444cuda3std3__45__cpo5beginE,@object
	.size		_ZN79_INTERNAL_953768fe_43_flash_fwd_hdim96_fp16_paged_softcap_sm90_cu_49158569_39444cuda3std3__45__cpo5beginE,(_ZN79_INTERNAL_953768fe_43_flash_fwd_hdim96_fp16_paged_softcap_sm90_cu_49158569_39444cuda3std3__481_GLOBAL__N__953768fe_43_flash_fwd_hdim96_fp16_paged_softcap_sm90_cu_49158569_39446ignoreE - _ZN79_INTERNAL_953768fe_43_flash_fwd_hdim96_fp16_paged_softcap_sm90_cu_49158569_39444cuda3std3__45__cpo5beginE)
_ZN79_INTERNAL_953768fe_43_flash_fwd_hdim96_fp16_paged_softcap_sm90_cu_49158569_39444cuda3std3__45__cpo5beginE:
	.zero		1
	.type		_ZN79_INTERNAL_953768fe_43_flash_fwd_hdim96_fp16_paged_softcap_sm90_cu_49158569_39444cuda3std3__481_GLOBAL__N__953768fe_43_flash_fwd_hdim96_fp16_paged_softcap_sm90_cu_49158569_39446ignoreE,@object
	.size		_ZN79_INTERNAL_953768fe_43_flash_fwd_hdim96_fp16_paged_softcap_sm90_cu_49158569_39444cuda3std3__481_GLOBAL__N__953768fe_43_flash_fwd_hdim96_fp16_paged_softcap_sm90_cu_49158569_39446ignoreE,(_ZN79_INTERNAL_953768fe_43_flash_fwd_hdim96_fp16_paged_softcap_sm90_cu_49158569_39444cute7productE - _ZN79_INTERNAL_953768fe_43_flash_fwd_hdim96_fp16_paged_softcap_sm90_cu_49158569_39444cuda3std3__481_GLOBAL__N__953768fe_43_flash_fwd_hdim96_fp16_paged_softcap_sm90_cu_49158569_39446ignoreE)
_ZN79_INTERNAL_953768fe_43_flash_fwd_hdim96_fp16_paged_softcap_sm90_cu_49158569_39444cuda3std3__481_GLOBAL__N__953768fe_43_flash_fwd_hdim96_fp16_paged_softcap_sm90_cu_49158569_39446ignoreE:
	.zero		1
	.type		_ZN79_INTERNAL_953768fe_43_flash_fwd_hdim96_fp16_paged_softcap_sm90_cu_49158569_39444cute7productE,@object
	.size		_ZN79_INTERNAL_953768fe_43_flash_fwd_hdim96_fp16_paged_softcap_sm90_cu_49158569_39444cute7productE,(_ZN79_INTERNAL_953768fe_43_flash_fwd_hdim96_fp16_paged_softcap_sm90_cu_49158569_39444cuda3std3__45__cpo3endE - _ZN79_INTERNAL_953768fe_43_flash_fwd_hdim96_fp16_paged_softcap_sm90_cu_49158569_39444cute7productE)
_ZN79_INTERNAL_953768fe_43_flash_fwd_hdim96_fp16_paged_softcap_sm90_cu_49158569_39444cute7productE:
	.zero		1
	.type		_ZN79_INTERNAL_953768fe_43_flash_fwd_hdim96_fp16_paged_softcap_sm90_cu_49158569_39444cuda3std3__45__cpo3endE,@object
	.size		_ZN79_INTERNAL_953768fe_43_flash_fwd_hdim96_fp16_paged_softcap_sm90_cu_49158569_39444cuda3std3__45__cpo3endE,(_ZN79_INTERNAL_953768fe_43_flash_fwd_hdim96_fp16_paged_softcap_sm90_cu_49158569_39444cuda3std3__419piecewise_constructE - _ZN79_INTERNAL_953768fe_43_flash_fwd_hdim96_fp16_paged_softcap_sm90_cu_49158569_39444cuda3std3__45__cpo3endE)
_ZN79_INTERNAL_953768fe_43_flash_fwd_hdim96_fp16_paged_softcap_sm90_cu_49158569_39444cuda3std3__45__cpo3endE:
	.zero		1
	.type		_ZN79_INTERNAL_953768fe_43_flash_fwd_hdim96_fp16_paged_softcap_sm90_cu_49158569_39444cuda3std3__419piecewise_constructE,@object
	.size		_ZN79_INTERNAL_953768fe_43_flash_fwd_hdim96_fp16_paged_softcap_sm90_cu_49158569_39444cuda3std3__419piecewise_constructE,(_ZN79_INTERNAL_953768fe_43_flash_fwd_hdim96_fp16_paged_softcap_sm90_cu_49158569_39444cuda3std3__45__cpo4cendE - _ZN79_INTERNAL_953768fe_43_flash_fwd_hdim96_fp16_paged_softcap_sm90_cu_49158569_39444cuda3std3__419piecewise_constructE)
_ZN79_INTERNAL_953768fe_43_flash_fwd_hdim96_fp16_paged_softcap_sm90_cu_49158569_39444cuda3std3__419piecewise_constructE:
	.zero		1
	.type		_ZN79_INTERNAL_953768fe_43_flash_fwd_hdim96_fp16_paged_softcap_sm90_cu_49158569_39444cuda3std3__45__cpo4cendE,@object
	.size		_ZN79_INTERNAL_953768fe_43_flash_fwd_hdim96_fp16_paged_softcap_sm90_cu_49158569_39444cuda3std3__45__cpo4cendE,(_ZN79_INTERNAL_953768fe_43_flash_fwd_hdim96_fp16_paged_softcap_sm90_cu_49158569_39444cuda3std6ranges3__45__cpo4swapE - _ZN79_INTERNAL_953768fe_43_flash_fwd_hdim96_fp16_paged_softcap_sm90_cu_49158569_39444cuda3std3__45__cpo4cendE)
_ZN79_INTERNAL_953768fe_43_flash_fwd_hdim96_fp16_paged_softcap_sm90_cu_49158569_39444cuda3std3__45__cpo4cendE:
	.zero		1
	.type		_ZN79_INTERNAL_953768fe_43_flash_fwd_hdim96_fp16_paged_softcap_sm90_cu_49158569_39444cuda3std6ranges3__45__cpo4swapE,@object
	.size		_ZN79_INTERNAL_953768fe_43_flash_fwd_hdim96_fp16_paged_softcap_sm90_cu_49158569_39444cuda3std6ranges3__45__cpo4swapE,(.L_7 - _ZN79_INTERNAL_953768fe_43_flash_fwd_hdim96_fp16_paged_softcap_sm90_cu_49158569_39444cuda3std6ranges3__45__cpo4swapE)
_ZN79_INTERNAL_953768fe_43_flash_fwd_hdim96_fp16_paged_softcap_sm90_cu_49158569_39444cuda3std6ranges3__45__cpo4swapE:
	.zero		1
.L_7:


//--------------------- .nv.constant0._ZN7cutlass13device_kernelIN5flash11enable_sm90INS1_16FlashAttnFwdSm90INS1_25CollectiveMainloopFwdSm90ILi2EN4cute5tupleIJNS5_1CILi1EEES8_S8_EEENS6_IJNS7_ILi192EEENS7_ILi128EEENS7_ILi96EEEEEELi96ENS_6half_tEfNS_4arch4Sm90ELb0ELb0ELb1ELb0ELb1ELb0ELb0ELb0ELb1ELb1ELb0ELb0EEENS1_21CollectiveEpilogueFwdINS6_IJSA_SC_SB_EEES9_SE_SG_Li384ELb0ELb1ELb0ELb0EEENS1_29StaticPersistentTileSchedulerILb0EEEEEEEEEvNT_6ParamsE --------------------------
	.section	.nv.constant0._ZN7cutlass13device_kernelIN5flash11enable_sm90INS1_16FlashAttnFwdSm90INS1_25CollectiveMainloopFwdSm90ILi2EN4cute5tupleIJNS5_1CILi1EEES8_S8_EEENS6_IJNS7_ILi192EEENS7_ILi128EEENS7_ILi96EEEEEELi96ENS_6half_tEfNS_4arch4Sm90ELb0ELb0ELb1ELb0ELb1ELb0ELb0ELb0ELb1ELb1ELb0ELb0EEENS1_21CollectiveEpilogueFwdINS6_IJSA_SC_SB_EEES9_SE_SG_Li384ELb0ELb1ELb0ELb0EEENS1_29StaticPersistentTileSchedulerILb0EEEEEEEEEvNT_6ParamsE,"a",@progbits
	.sectionflags	@""
	.align	4
.nv.constant0._ZN7cutlass13device_kernelIN5flash11enable_sm90INS1_16FlashAttnFwdSm90INS1_25CollectiveMainloopFwdSm90ILi2EN4cute5tupleIJNS5_1CILi1EEES8_S8_EEENS6_IJNS7_ILi192EEENS7_ILi128EEENS7_ILi96EEEEEELi96ENS_6half_tEfNS_4arch4Sm90ELb0ELb0ELb1ELb0ELb1ELb0ELb0ELb0ELb1ELb1ELb0ELb0EEENS1_21CollectiveEpilogueFwdINS6_IJSA_SC_SB_EEES9_SE_SG_Li384ELb0ELb1ELb0ELb0EEENS1_29StaticPersistentTileSchedulerILb0EEEEEEEEEvNT_6ParamsE:
	.zero		3456


//--------------------- .nv.constant0._ZN7cutlass13device_kernelIN5flash11enable_sm90INS1_16FlashAttnFwdSm90INS1_25CollectiveMainloopFwdSm90ILi2EN4cute5tupleIJNS5_1CILi1EEES8_S8_EEENS6_IJNS7_ILi192EEENS7_ILi128EEENS7_ILi96EEEEEELi96ENS_6half_tEfNS_4arch4Sm90ELb0ELb0ELb1ELb1ELb1ELb0ELb0ELb0ELb1ELb1ELb0ELb0EEENS1_21CollectiveEpilogueFwdINS6_IJSA_SC_SB_EEES9_SE_SG_Li384ELb1ELb1ELb0ELb0EEENS1_36VarlenDynamicPersistentTileSchedulerILi192ELi128ELi384ELi128ELb0ELb1ELb1ELb0ELb1ELb1EEEEEEEEEvNT_6ParamsE --------------------------
	.section	.nv.constant0._ZN7cutlass13device_kernelIN5flash11enable_sm90INS1_16FlashAttnFwdSm90INS1_25CollectiveMainloopFwdSm90ILi2EN4cute5tupleIJNS5_1CILi1EEES8_S8_EEENS6_IJNS7_ILi192EEENS7_ILi128EEENS7_ILi96EEEEEELi96ENS_6half_tEfNS_4arch4Sm90ELb0ELb0ELb1ELb1ELb1ELb0ELb0ELb0ELb1ELb1ELb0ELb0EEENS1_21CollectiveEpilogueFwdINS6_IJSA_SC_SB_EEES9_SE_SG_Li384ELb1ELb1ELb0ELb0EEENS1_36VarlenDynamicPersistentTileSchedulerILi192ELi128ELi384ELi128ELb0ELb1ELb1ELb0ELb1ELb1EEEEEEEEEvNT_6ParamsE,"a",@progbits
	.sectionflags	@""
	.align	4
.nv.constant0._ZN7cutlass13device_kernelIN5flash11enable_sm90INS1_16FlashAttnFwdSm90INS1_25CollectiveMainloopFwdSm90ILi2EN4cute5tupleIJNS5_1CILi1EEES8_S8_EEENS6_IJNS7_ILi192EEENS7_ILi128EEENS7_ILi96EEEEEELi96ENS_6half_tEfNS_4arch4Sm90ELb0ELb0ELb1ELb1ELb1ELb0ELb0ELb0ELb1ELb1ELb0ELb0EEENS1_21CollectiveEpilogueFwdINS6_IJSA_SC_SB_EEES9_SE_SG_Li384ELb1ELb1ELb0ELb0EEENS1_36VarlenDynamicPersistentTileSchedulerILi192ELi128ELi384ELi128ELb0ELb1ELb1ELb0ELb1ELb1EEEEEEEEEvNT_6ParamsE:
	.zero		3584


//--------------------- .nv.constant0._ZN7cutlass13device_kernelIN5flash11enable_sm90INS1_16FlashAttnFwdSm90INS1_25CollectiveMainloopFwdSm90ILi2EN4cute5tupleIJNS5_1CILi1EEES8_S8_EEENS6_IJNS7_ILi192EEENS7_ILi128EEENS7_ILi96EEEEEELi96ENS_6half_tEfNS_4arch4Sm90ELb0ELb0ELb1ELb1ELb1ELb1ELb0ELb0ELb1ELb1ELb0ELb0EEENS1_21CollectiveEpilogueFwdINS6_IJSA_SC_SB_EEES9_SE_SG_Li384ELb1ELb1ELb0ELb0EEENS1_36VarlenDynamicPersistentTileSchedulerILi192ELi128ELi384ELi128ELb0ELb1ELb1ELb0ELb1ELb1EEEEEEEEEvNT_6ParamsE --------------------------
	.section	.nv.constant0._ZN7cutlass13device_kernelIN5flash11enable_sm90INS1_16FlashAttnFwdSm90INS1_25CollectiveMainloopFwdSm90ILi2EN4cute5tupleIJNS5_1CILi1EEES8_S8_EEENS6_IJNS7_ILi192EEENS7_ILi128EEENS7_ILi96EEEEEELi96ENS_6half_tEfNS_4arch4Sm90ELb0ELb0ELb1ELb1ELb1ELb1ELb0ELb0ELb1ELb1ELb0ELb0EEENS1_21CollectiveEpilogueFwdINS6_IJSA_SC_SB_EEES9_SE_SG_Li384ELb1ELb1ELb0ELb0EEENS1_36VarlenDynamicPersistentTileSchedulerILi192ELi128ELi384ELi128ELb0ELb1ELb1ELb0ELb1ELb1EEEEEEEEEvNT_6ParamsE,"a",@progbits
	.sectionflags	@""
	.align	4
.nv.constant0._ZN7cutlass13device_kernelIN5flash11enable_sm90INS1_16FlashAttnFwdSm90INS1_25CollectiveMainloopFwdSm90ILi2EN4cute5tupleIJNS5_1CILi1EEES8_S8_EEENS6_IJNS7_ILi192EEENS7_ILi128EEENS7_ILi96EEEEEELi96ENS_6half_tEfNS_4arch4Sm90ELb0ELb0ELb1ELb1ELb1ELb1ELb0ELb0ELb1ELb1ELb0ELb0EEENS1_21CollectiveEpilogueFwdINS6_IJSA_SC_SB_EEES9_SE_SG_Li384ELb1ELb1ELb0ELb0EEENS1_36VarlenDynamicPersistentTileSchedulerILi192ELi128ELi384ELi128ELb0ELb1ELb1ELb0ELb1ELb1EEEEEEEEEvNT_6ParamsE:
	.zero		3584


//--------------------- .nv.constant0._ZN7cutlass13device_kernelIN5flash11enable_sm90INS1_16FlashAttnFwdSm90INS1_25CollectiveMainloopFwdSm90ILi2EN4cute5tupleIJNS5_1CILi1EEES8_S8_EEENS6_IJNS7_ILi192EEENS7_ILi128EEENS7_ILi96EEEEEELi96ENS_6half_tEfNS_4arch4Sm90ELb0ELb1ELb1ELb0ELb1ELb0ELb0ELb0ELb1ELb1ELb0ELb0EEENS1_21CollectiveEpilogueFwdINS6_IJSA_SC_SB_EEES9_SE_SG_Li384ELb0ELb1ELb0ELb0EEENS1_30DynamicPersistentTileSchedulerILi384ELi128ELb0ELb1ELb1EEEEEEEEEvNT_6ParamsE --------------------------
	.section	.nv.constant0._ZN7cutlass13device_kernelIN5flash11enable_sm90INS1_16FlashAttnFwdSm90INS1_25CollectiveMainloopFwdSm90ILi2EN4cute5tupleIJNS5_1CILi1EEES8_S8_EEENS6_IJNS7_ILi192EEENS7_ILi128EEENS7_ILi96EEEEEELi96ENS_6half_tEfNS_4arch4Sm90ELb0ELb1ELb1ELb0ELb1ELb0ELb0ELb0ELb1ELb1ELb0ELb0EEENS1_21CollectiveEpilogueFwdINS6_IJSA_SC_SB_EEES9_SE_SG_Li384ELb0ELb1ELb0ELb0EEENS1_30DynamicPersistentTileSchedulerILi384ELi128ELb0ELb1ELb1EEEEEEEEEvNT_6ParamsE,"a",@progbits
	.sectionflags	@""
	.align	4
.nv.constant0._ZN7cutlass13device_kernelIN5flash11enable_sm90INS1_16FlashAttnFwdSm90INS1_25CollectiveMainloopFwdSm90ILi2EN4cute5tupleIJNS5_1CILi1EEES8_S8_EEENS6_IJNS7_ILi192EEENS7_ILi128EEENS7_ILi96EEEEEELi96ENS_6half_tEfNS_4arch4Sm90ELb0ELb1ELb1ELb0ELb1ELb0ELb0ELb0ELb1ELb1ELb0ELb0EEENS1_21CollectiveEpilogueFwdINS6_IJSA_SC_SB_EEES9_SE_SG_Li384ELb0ELb1ELb0ELb0EEENS1_30DynamicPersistentTileSchedulerILi384ELi128ELb0ELb1ELb1EEEEEEEEEvNT_6ParamsE:
	.zero		3584


//--------------------- .nv.constant0._ZN7cutlass13device_kernelIN5flash11enable_sm90INS1_16FlashAttnFwdSm90INS1_25CollectiveMainloopFwdSm90ILi2EN4cute5tupleIJNS5_1CILi1EEES8_S8_EEENS6_IJNS7_ILi192EEENS7_ILi128EEENS7_ILi96EEEEEELi96ENS_6half_tEfNS_4arch4Sm90ELb0ELb1ELb1ELb1ELb1ELb0ELb0ELb0ELb1ELb1ELb0ELb0EEENS1_21CollectiveEpilogueFwdINS6_IJSA_SC_SB_EEES9_SE_SG_Li384ELb1ELb1ELb0ELb0EEENS1_36VarlenDynamicPersistentTileSchedulerILi192ELi128ELi384ELi128ELb0ELb1ELb1ELb1ELb0ELb1EEEEEEEEEvNT_6ParamsE --------------------------
	.section	.nv.constant0._ZN7cutlass13device_kernelIN5flash11enable_sm90INS1_16FlashAttnFwdSm90INS1_25CollectiveMainloopFwdSm90ILi2EN4cute5tupleIJNS5_1CILi1EEES8_S8_EEENS6_IJNS7_ILi192EEENS7_ILi128EEENS7_ILi96EEEEEELi96ENS_6half_tEfNS_4arch4Sm90ELb0ELb1ELb1ELb1ELb1ELb0ELb0ELb0ELb1ELb1ELb0ELb0EEENS1_21CollectiveEpilogueFwdINS6_IJSA_SC_SB_EEES9_SE_SG_Li384ELb1ELb1ELb0ELb0EEENS1_36VarlenDynamicPersistentTileSchedulerILi192ELi128ELi384ELi128ELb0ELb1ELb1ELb1ELb0ELb1EEEEEEEEEvNT_6ParamsE,"a",@progbits
	.sectionflags	@""
	.align	4
.nv.constant0._ZN7cutlass13device_kernelIN5flash11enable_sm90INS1_16FlashAttnFwdSm90INS1_25CollectiveMainloopFwdSm90ILi2EN4cute5tupleIJNS5_1CILi1EEES8_S8_EEENS6_IJNS7_ILi192EEENS7_ILi128EEENS7_ILi96EEEEEELi96ENS_6half_tEfNS_4arch4Sm90ELb0ELb1ELb1ELb1ELb1ELb0ELb0ELb0ELb1ELb1ELb0ELb0EEENS1_21CollectiveEpilogueFwdINS6_IJSA_SC_SB_EEES9_SE_SG_Li384ELb1ELb1ELb0ELb0EEENS1_36VarlenDynamicPersistentTileSchedulerILi192ELi128ELi384ELi128ELb0ELb1ELb1ELb1ELb0ELb1EEEEEEEEEvNT_6ParamsE:
	.zero		3584


//--------------------- .nv.constant0._ZN7cutlass13device_kernelIN5flash11enable_sm90INS1_16FlashAttnFwdSm90INS1_25CollectiveMainloopFwdSm90ILi2EN4cute5tupleIJNS5_1CILi1EEES8_S8_EEENS6_IJNS7_ILi192EEENS7_ILi128EEENS7_ILi96EEEEEELi96ENS_6half_tEfNS_4arch4Sm90ELb0ELb1ELb1ELb1ELb1ELb1ELb0ELb0ELb1ELb1ELb0ELb0EEENS1_21CollectiveEpilogueFwdINS6_IJSA_SC_SB_EEES9_SE_SG_Li384ELb1ELb1ELb0ELb0EEENS1_36VarlenDynamicPersistentTileSchedulerILi192ELi128ELi384ELi128ELb0ELb1ELb1ELb1ELb0ELb1EEEEEEEEEvNT_6ParamsE --------------------------
	.section	.nv.constant0._ZN7cutlass13device_kernelIN5flash11enable_sm90INS1_16FlashAttnFwdSm90INS1_25CollectiveMainloopFwdSm90ILi2EN4cute5tupleIJNS5_1CILi1EEES8_S8_EEENS6_IJNS7_ILi192EEENS7_ILi128EEENS7_ILi96EEEEEELi96ENS_6half_tEfNS_4arch4Sm90ELb0ELb1ELb1ELb1ELb1ELb1ELb0ELb0ELb1ELb1ELb0ELb0EEENS1_21CollectiveEpilogueFwdINS6_IJSA_SC_SB_EEES9_SE_SG_Li384ELb1ELb1ELb0ELb0EEENS1_36VarlenDynamicPersistentTileSchedulerILi192ELi128ELi384ELi128ELb0ELb1ELb1ELb1ELb0ELb1EEEEEEEEEvNT_6ParamsE,"a",@progbits
	.sectionflags	@""
	.align	4
.nv.constant0._ZN7cutlass13device_kernelIN5flash11enable_sm90INS1_16FlashAttnFwdSm90INS1_25CollectiveMainloopFwdSm90ILi2EN4cute5tupleIJNS5_1CILi1EEES8_S8_EEENS6_IJNS7_ILi192EEENS7_ILi128EEENS7_ILi96EEEEEELi96ENS_6half_tEfNS_4arch4Sm90ELb0ELb1ELb1ELb1ELb1ELb1ELb0ELb0ELb1ELb1ELb0ELb0EEENS1_21CollectiveEpilogueFwdINS6_IJSA_SC_SB_EEES9_SE_SG_Li384ELb1ELb1ELb0ELb0EEENS1_36VarlenDynamicPersistentTileSchedulerILi192ELi128ELi384ELi128ELb0ELb1ELb1ELb1ELb0ELb1EEEEEEEEEvNT_6ParamsE:
	.zero		3584


//--------------------- .nv.constant0._ZN7cutlass13device_kernelIN5flash11enable_sm90INS1_16FlashAttnFwdSm90INS1_25CollectiveMainloopFwdSm90ILi2EN4cute5tupleIJNS5_1CILi1EEES8_S8_EEENS6_IJNS7_ILi192EEENS7_ILi128EEENS7_ILi96EEEEEELi96ENS_6half_tEfNS_4arch4Sm90ELb1ELb0ELb1ELb0ELb1ELb0ELb0ELb0ELb1ELb1ELb0ELb0EEENS1_21CollectiveEpilogueFwdINS6_IJSA_SC_SB_EEES9_SE_SG_Li384ELb0ELb1ELb0ELb0EEENS1_30DynamicPersistentTileSchedulerILi384ELi128ELb0ELb1ELb1EEEEEEEEEvNT_6ParamsE --------------------------
	.section	.nv.constant0._ZN7cutlass13device_kernelIN5flash11enable_sm90INS1_16FlashAttnFwdSm90INS1_25CollectiveMainloopFwdSm90ILi2EN4cute5tupleIJNS5_1CILi1EEES8_S8_EEENS6_IJNS7_ILi192EEENS7_ILi128EEENS7_ILi96EEEEEELi96ENS_6half_tEfNS_4arch4Sm90ELb1ELb0ELb1ELb0ELb1ELb0ELb0ELb0ELb1ELb1ELb0ELb0EEENS1_21CollectiveEpilogueFwdINS6_IJSA_SC_SB_EEES9_SE_SG_Li384ELb0ELb1ELb0ELb0EEENS1_30DynamicPersistentTileSchedulerILi384ELi128ELb0ELb1ELb1EEEEEEEEEvNT_6ParamsE,"a",@progbits
	.sectionflags	@""
	.align	4
.nv.constant0._ZN7cutlass13device_kernelIN5flash11enable_sm90INS1_16FlashAttnFwdSm90INS1_25CollectiveMainloopFwdSm90ILi2EN4cute5tupleIJNS5_1CILi1EEES8_S8_EEENS6_IJNS7_ILi192EEENS7_ILi128EEENS7_ILi96EEEEEELi96ENS_6half_tEfNS_4arch4Sm90ELb1ELb0ELb1ELb0ELb1ELb0ELb0ELb0ELb1ELb1ELb0ELb0EEENS1_21CollectiveEpilogueFwdINS6_IJSA_SC_SB_EEES9_SE_SG_Li384ELb0ELb1ELb0ELb0EEENS1_30DynamicPersistentTileSchedulerILi384ELi128ELb0ELb1ELb1EEEEEEEEEvNT_6ParamsE:
	.zero		3584


//--------------------- .nv.constant0._ZN7cutlass13device_kernelIN5flash11enable_sm90INS1_16FlashAttnFwdSm90INS1_25CollectiveMainloopFwdSm90ILi2EN4cute5tupleIJNS5_1CILi1EEES8_S8_EEENS6_IJNS7_ILi192EEENS7_ILi128EEENS7_ILi96EEEEEELi96ENS_6half_tEfNS_4arch4Sm90ELb1ELb0ELb1ELb1ELb1ELb0ELb0ELb0ELb1ELb1ELb0ELb0EEENS1_21CollectiveEpilogueFwdINS6_IJSA_SC_SB_EEES9_SE_SG_Li384ELb1ELb1ELb0ELb0EEENS1_36VarlenDynamicPersistentTileSchedulerILi192ELi128ELi384ELi128ELb0ELb1ELb1ELb1ELb1ELb1EEEEEEEEEvNT_6ParamsE --------------------------
	.section	.nv.constant0._ZN7cutlass13device_kernelIN5flash11enable_sm90INS1_16FlashAttnFwdSm90INS1_25CollectiveMainloopFwdSm90ILi2EN4cute5tupleIJNS5_1CILi1EEES8_S8_EEENS6_IJNS7_ILi192EEENS7_ILi128EEENS7_ILi96EEEEEELi96ENS_6half_tEfNS_4arch4Sm90ELb1ELb0ELb1ELb1ELb1ELb0ELb0ELb0ELb1ELb1ELb0ELb0EEENS1_21CollectiveEpilogueFwdINS6_IJSA_SC_SB_EEES9_SE_SG_Li384ELb1ELb1ELb0ELb0EEENS1_36VarlenDynamicPersistentTileSchedulerILi192ELi128ELi384ELi128ELb0ELb1ELb1ELb1ELb1ELb1EEEEEEEEEvNT_6ParamsE,"a",@progbits
	.sectionflags	@""
	.align	4
.nv.constant0._ZN7cutlass13device_kernelIN5flash11enable_sm90INS1_16FlashAttnFwdSm90INS1_25CollectiveMainloopFwdSm90ILi2EN4cute5tupleIJNS5_1CILi1EEES8_S8_EEENS6_IJNS7_ILi192EEENS7_ILi128EEENS7_ILi96EEEEEELi96ENS_6half_tEfNS_4arch4Sm90ELb1ELb0ELb1ELb1ELb1ELb0ELb0ELb0ELb1ELb1ELb0ELb0EEENS1_21CollectiveEpilogueFwdINS6_IJSA_SC_SB_EEES9_SE_SG_Li384ELb1ELb1ELb0ELb0EEENS1_36VarlenDynamicPersistentTileSchedulerILi192ELi128ELi384ELi128ELb0ELb1ELb1ELb1ELb1ELb1EEEEEEEEEvNT_6ParamsE:
	.zero		3584


//--------------------- .nv.constant0._ZN7cutlass13device_kernelIN5flash11enable_sm90INS1_16FlashAttnFwdSm90INS1_25CollectiveMainloopFwdSm90ILi2EN4cute5tupleIJNS5_1CILi1EEES8_S8_EEENS6_IJNS7_ILi192EEENS7_ILi128EEENS7_ILi96EEEEEELi96ENS_6half_tEfNS_4arch4Sm90ELb1ELb0ELb1ELb1ELb1ELb1ELb0ELb0ELb1ELb1ELb0ELb0EEENS1_21CollectiveEpilogueFwdINS6_IJSA_SC_SB_EEES9_SE_SG_Li384ELb1ELb1ELb0ELb0EEENS1_36VarlenDynamicPersistentTileSchedulerILi192ELi128ELi384ELi128ELb0ELb1ELb1ELb1ELb1ELb1EEEEEEEEEvNT_6ParamsE --------------------------
	.section	.nv.constant0._ZN7cutlass13device_kernelIN5flash11enable_sm90INS1_16FlashAttnFwdSm90INS1_25CollectiveMainloopFwdSm90ILi2EN4cute5tupleIJNS5_1CILi1EEES8_S8_EEENS6_IJNS7_ILi192EEENS7_ILi128EEENS7_ILi96EEEEEELi96ENS_6half_tEfNS_4arch4Sm90ELb1ELb0ELb1ELb1ELb1ELb1ELb0ELb0ELb1ELb1ELb0ELb0EEENS1_21CollectiveEpilogueFwdINS6_IJSA_SC_SB_EEES9_SE_SG_Li384ELb1ELb1ELb0ELb0EEENS1_36VarlenDynamicPersistentTileSchedulerILi192ELi128ELi384ELi128ELb0ELb1ELb1ELb1ELb1ELb1EEEEEEEEEvNT_6ParamsE,"a",@progbits
	.sectionflags	@""
	.align	4
.nv.constant0._ZN7cutlass13device_kernelIN5flash11enable_sm90INS1_16FlashAttnFwdSm90INS1_25CollectiveMainloopFwdSm90ILi2EN4cute5tupleIJNS5_1CILi1EEES8_S8_EEENS6_IJNS7_ILi192EEENS7_ILi128EEENS7_ILi96EEEEEELi96ENS_6half_tEfNS_4arch4Sm90ELb1ELb0ELb1ELb1ELb1ELb1ELb0ELb0ELb1ELb1ELb0ELb0EEENS1_21CollectiveEpilogueFwdINS6_IJSA_SC_SB_EEES9_SE_SG_Li384ELb1ELb1ELb0ELb0EEENS1_36VarlenDynamicPersistentTileSchedulerILi192ELi128ELi384ELi128ELb0ELb1ELb1ELb1ELb1ELb1EEEEEEEEEvNT_6ParamsE:
	.zero		3584


//--------------------- SYMBOLS --------------------------

	.type		.nv.reservedSmem.offset0,@object
	.size		.nv.reservedSmem.offset0,0x4
